//
// Generated by NVIDIA NVVM Compiler
//
// Compiler Build ID: CL-36424714
// Cuda compilation tools, release 13.0, V13.0.88
// Based on NVVM 20.0.0
//

.version 9.0
.target sm_100
.address_size 64

	// .globl	_Z21print_elements_kernelPhi
.extern .func  (.param .b32 func_retval0) vprintf
(
	.param .b64 vprintf_param_0,
	.param .b64 vprintf_param_1
)
;
.global .align 1 .b8 $str[4] = {37, 102, 32};
.global .align 1 .b8 $str$1[3] = {10};

.visible .entry _Z21print_elements_kernelPhi(
	.param .u64 .ptr .align 1 _Z21print_elements_kernelPhi_param_0,
	.param .u32 _Z21print_elements_kernelPhi_param_1
)
{
	.local .align 8 .b8 	__local_depot0[8];
	.reg .b64 	%SP;
	.reg .b64 	%SPL;
	.reg .pred 	%p<10>;
	.reg .b32 	%r<83>;
	.reg .b32 	%f<30>;
	.reg .b64 	%rd<32>;
	.reg .b64 	%fd<30>;

	mov.u64 	%SPL, __local_depot0;
	cvta.local.u64 	%SP, %SPL;
	ld.param.u64 	%rd9, [_Z21print_elements_kernelPhi_param_0];
	ld.param.u32 	%r16, [_Z21print_elements_kernelPhi_param_1];
	cvta.to.global.u64 	%rd1, %rd9;
	add.u64 	%rd10, %SP, 0;
	add.u64 	%rd2, %SPL, 0;
	setp.lt.s32 	%p1, %r16, 1;
	@%p1 bra 	$L__BB0_13;
	and.b32  	%r1, %r16, 15;
	setp.lt.u32 	%p2, %r16, 16;
	mov.b32 	%r80, 0;
	@%p2 bra 	$L__BB0_4;
	and.b32  	%r80, %r16, 2147483632;
	neg.s32 	%r78, %r80;
	add.s64 	%rd30, %rd1, 32;
	mov.u64 	%rd11, $str;
$L__BB0_3:
	.pragma "nounroll";
	ld.global.f32 	%f1, [%rd30+-32];
	cvt.f64.f32 	%fd1, %f1;
	st.local.f64 	[%rd2], %fd1;
	cvta.global.u64 	%rd12, %rd11;
	{ // callseq 0, 0
	.param .b64 param0;
	st.param.b64 	[param0], %rd12;
	.param .b64 param1;
	st.param.b64 	[param1], %rd10;
	.param .b32 retval0;
	call.uni (retval0), 
	vprintf, 
	(
	param0, 
	param1
	);
	ld.param.b32 	%r18, [retval0];
	} // callseq 0
	ld.global.f32 	%f2, [%rd30+-28];
	cvt.f64.f32 	%fd2, %f2;
	st.local.f64 	[%rd2], %fd2;
	{ // callseq 1, 0
	.param .b64 param0;
	st.param.b64 	[param0], %rd12;
	.param .b64 param1;
	st.param.b64 	[param1], %rd10;
	.param .b32 retval0;
	call.uni (retval0), 
	vprintf, 
	(
	param0, 
	param1
	);
	ld.param.b32 	%r20, [retval0];
	} // callseq 1
	ld.global.f32 	%f3, [%rd30+-24];
	cvt.f64.f32 	%fd3, %f3;
	st.local.f64 	[%rd2], %fd3;
	{ // callseq 2, 0
	.param .b64 param0;
	st.param.b64 	[param0], %rd12;
	.param .b64 param1;
	st.param.b64 	[param1], %rd10;
	.param .b32 retval0;
	call.uni (retval0), 
	vprintf, 
	(
	param0, 
	param1
	);
	ld.param.b32 	%r22, [retval0];
	} // callseq 2
	ld.global.f32 	%f4, [%rd30+-20];
	cvt.f64.f32 	%fd4, %f4;
	st.local.f64 	[%rd2], %fd4;
	{ // callseq 3, 0
	.param .b64 param0;
	st.param.b64 	[param0], %rd12;
	.param .b64 param1;
	st.param.b64 	[param1], %rd10;
	.param .b32 retval0;
	call.uni (retval0), 
	vprintf, 
	(
	param0, 
	param1
	);
	ld.param.b32 	%r24, [retval0];
	} // callseq 3
	ld.global.f32 	%f5, [%rd30+-16];
	cvt.f64.f32 	%fd5, %f5;
	st.local.f64 	[%rd2], %fd5;
	{ // callseq 4, 0
	.param .b64 param0;
	st.param.b64 	[param0], %rd12;
	.param .b64 param1;
	st.param.b64 	[param1], %rd10;
	.param .b32 retval0;
	call.uni (retval0), 
	vprintf, 
	(
	param0, 
	param1
	);
	ld.param.b32 	%r26, [retval0];
	} // callseq 4
	ld.global.f32 	%f6, [%rd30+-12];
	cvt.f64.f32 	%fd6, %f6;
	st.local.f64 	[%rd2], %fd6;
	{ // callseq 5, 0
	.param .b64 param0;
	st.param.b64 	[param0], %rd12;
	.param .b64 param1;
	st.param.b64 	[param1], %rd10;
	.param .b32 retval0;
	call.uni (retval0), 
	vprintf, 
	(
	param0, 
	param1
	);
	ld.param.b32 	%r28, [retval0];
	} // callseq 5
	ld.global.f32 	%f7, [%rd30+-8];
	cvt.f64.f32 	%fd7, %f7;
	st.local.f64 	[%rd2], %fd7;
	{ // callseq 6, 0
	.param .b64 param0;
	st.param.b64 	[param0], %rd12;
	.param .b64 param1;
	st.param.b64 	[param1], %rd10;
	.param .b32 retval0;
	call.uni (retval0), 
	vprintf, 
	(
	param0, 
	param1
	);
	ld.param.b32 	%r30, [retval0];
	} // callseq 6
	ld.global.f32 	%f8, [%rd30+-4];
	cvt.f64.f32 	%fd8, %f8;
	st.local.f64 	[%rd2], %fd8;
	{ // callseq 7, 0
	.param .b64 param0;
	st.param.b64 	[param0], %rd12;
	.param .b64 param1;
	st.param.b64 	[param1], %rd10;
	.param .b32 retval0;
	call.uni (retval0), 
	vprintf, 
	(
	param0, 
	param1
	);
	ld.param.b32 	%r32, [retval0];
	} // callseq 7
	ld.global.f32 	%f9, [%rd30];
	cvt.f64.f32 	%fd9, %f9;
	st.local.f64 	[%rd2], %fd9;
	{ // callseq 8, 0
	.param .b64 param0;
	st.param.b64 	[param0], %rd12;
	.param .b64 param1;
	st.param.b64 	[param1], %rd10;
	.param .b32 retval0;
	call.uni (retval0), 
	vprintf, 
	(
	param0, 
	param1
	);
	ld.param.b32 	%r34, [retval0];
	} // callseq 8
	ld.global.f32 	%f10, [%rd30+4];
	cvt.f64.f32 	%fd10, %f10;
	st.local.f64 	[%rd2], %fd10;
	{ // callseq 9, 0
	.param .b64 param0;
	st.param.b64 	[param0], %rd12;
	.param .b64 param1;
	st.param.b64 	[param1], %rd10;
	.param .b32 retval0;
	call.uni (retval0), 
	vprintf, 
	(
	param0, 
	param1
	);
	ld.param.b32 	%r36, [retval0];
	} // callseq 9
	ld.global.f32 	%f11, [%rd30+8];
	cvt.f64.f32 	%fd11, %f11;
	st.local.f64 	[%rd2], %fd11;
	{ // callseq 10, 0
	.param .b64 param0;
	st.param.b64 	[param0], %rd12;
	.param .b64 param1;
	st.param.b64 	[param1], %rd10;
	.param .b32 retval0;
	call.uni (retval0), 
	vprintf, 
	(
	param0, 
	param1
	);
	ld.param.b32 	%r38, [retval0];
	} // callseq 10
	ld.global.f32 	%f12, [%rd30+12];
	cvt.f64.f32 	%fd12, %f12;
	st.local.f64 	[%rd2], %fd12;
	{ // callseq 11, 0
	.param .b64 param0;
	st.param.b64 	[param0], %rd12;
	.param .b64 param1;
	st.param.b64 	[param1], %rd10;
	.param .b32 retval0;
	call.uni (retval0), 
	vprintf, 
	(
	param0, 
	param1
	);
	ld.param.b32 	%r40, [retval0];
	} // callseq 11
	ld.global.f32 	%f13, [%rd30+16];
	cvt.f64.f32 	%fd13, %f13;
	st.local.f64 	[%rd2], %fd13;
	{ // callseq 12, 0
	.param .b64 param0;
	st.param.b64 	[param0], %rd12;
	.param .b64 param1;
	st.param.b64 	[param1], %rd10;
	.param .b32 retval0;
	call.uni (retval0), 
	vprintf, 
	(
	param0, 
	param1
	);
	ld.param.b32 	%r42, [retval0];
	} // callseq 12
	ld.global.f32 	%f14, [%rd30+20];
	cvt.f64.f32 	%fd14, %f14;
	st.local.f64 	[%rd2], %fd14;
	{ // callseq 13, 0
	.param .b64 param0;
	st.param.b64 	[param0], %rd12;
	.param .b64 param1;
	st.param.b64 	[param1], %rd10;
	.param .b32 retval0;
	call.uni (retval0), 
	vprintf, 
	(
	param0, 
	param1
	);
	ld.param.b32 	%r44, [retval0];
	} // callseq 13
	ld.global.f32 	%f15, [%rd30+24];
	cvt.f64.f32 	%fd15, %f15;
	st.local.f64 	[%rd2], %fd15;
	{ // callseq 14, 0
	.param .b64 param0;
	st.param.b64 	[param0], %rd12;
	.param .b64 param1;
	st.param.b64 	[param1], %rd10;
	.param .b32 retval0;
	call.uni (retval0), 
	vprintf, 
	(
	param0, 
	param1
	);
	ld.param.b32 	%r46, [retval0];
	} // callseq 14
	ld.global.f32 	%f16, [%rd30+28];
	cvt.f64.f32 	%fd16, %f16;
	st.local.f64 	[%rd2], %fd16;
	{ // callseq 15, 0
	.param .b64 param0;
	st.param.b64 	[param0], %rd12;
	.param .b64 param1;
	st.param.b64 	[param1], %rd10;
	.param .b32 retval0;
	call.uni (retval0), 
	vprintf, 
	(
	param0, 
	param1
	);
	ld.param.b32 	%r48, [retval0];
	} // callseq 15
	add.s32 	%r78, %r78, 16;
	add.s64 	%rd30, %rd30, 64;
	setp.ne.s32 	%p3, %r78, 0;
	@%p3 bra 	$L__BB0_3;
$L__BB0_4:
	setp.eq.s32 	%p4, %r1, 0;
	@%p4 bra 	$L__BB0_13;
	and.b32  	%r7, %r16, 7;
	setp.lt.u32 	%p5, %r1, 8;
	@%p5 bra 	$L__BB0_7;
	mul.wide.u32 	%rd14, %r80, 4;
	add.s64 	%rd15, %rd1, %rd14;
	ld.global.f32 	%f17, [%rd15];
	cvt.f64.f32 	%fd17, %f17;
	st.local.f64 	[%rd2], %fd17;
	mov.u64 	%rd16, $str;
	cvta.global.u64 	%rd17, %rd16;
	add.u64 	%rd18, %SP, 0;
	{ // callseq 16, 0
	.param .b64 param0;
	st.param.b64 	[param0], %rd17;
	.param .b64 param1;
	st.param.b64 	[param1], %rd18;
	.param .b32 retval0;
	call.uni (retval0), 
	vprintf, 
	(
	param0, 
	param1
	);
	ld.param.b32 	%r50, [retval0];
	} // callseq 16
	ld.global.f32 	%f18, [%rd15+4];
	cvt.f64.f32 	%fd18, %f18;
	st.local.f64 	[%rd2], %fd18;
	{ // callseq 17, 0
	.param .b64 param0;
	st.param.b64 	[param0], %rd17;
	.param .b64 param1;
	st.param.b64 	[param1], %rd18;
	.param .b32 retval0;
	call.uni (retval0), 
	vprintf, 
	(
	param0, 
	param1
	);
	ld.param.b32 	%r52, [retval0];
	} // callseq 17
	ld.global.f32 	%f19, [%rd15+8];
	cvt.f64.f32 	%fd19, %f19;
	st.local.f64 	[%rd2], %fd19;
	{ // callseq 18, 0
	.param .b64 param0;
	st.param.b64 	[param0], %rd17;
	.param .b64 param1;
	st.param.b64 	[param1], %rd18;
	.param .b32 retval0;
	call.uni (retval0), 
	vprintf, 
	(
	param0, 
	param1
	);
	ld.param.b32 	%r54, [retval0];
	} // callseq 18
	ld.global.f32 	%f20, [%rd15+12];
	cvt.f64.f32 	%fd20, %f20;
	st.local.f64 	[%rd2], %fd20;
	{ // callseq 19, 0
	.param .b64 param0;
	st.param.b64 	[param0], %rd17;
	.param .b64 param1;
	st.param.b64 	[param1], %rd18;
	.param .b32 retval0;
	call.uni (retval0), 
	vprintf, 
	(
	param0, 
	param1
	);
	ld.param.b32 	%r56, [retval0];
	} // callseq 19
	ld.global.f32 	%f21, [%rd15+16];
	cvt.f64.f32 	%fd21, %f21;
	st.local.f64 	[%rd2], %fd21;
	{ // callseq 20, 0
	.param .b64 param0;
	st.param.b64 	[param0], %rd17;
	.param .b64 param1;
	st.param.b64 	[param1], %rd18;
	.param .b32 retval0;
	call.uni (retval0), 
	vprintf, 
	(
	param0, 
	param1
	);
	ld.param.b32 	%r58, [retval0];
	} // callseq 20
	ld.global.f32 	%f22, [%rd15+20];
	cvt.f64.f32 	%fd22, %f22;
	st.local.f64 	[%rd2], %fd22;
	{ // callseq 21, 0
	.param .b64 param0;
	st.param.b64 	[param0], %rd17;
	.param .b64 param1;
	st.param.b64 	[param1], %rd18;
	.param .b32 retval0;
	call.uni (retval0), 
	vprintf, 
	(
	param0, 
	param1
	);
	ld.param.b32 	%r60, [retval0];
	} // callseq 21
	ld.global.f32 	%f23, [%rd15+24];
	cvt.f64.f32 	%fd23, %f23;
	st.local.f64 	[%rd2], %fd23;
	{ // callseq 22, 0
	.param .b64 param0;
	st.param.b64 	[param0], %rd17;
	.param .b64 param1;
	st.param.b64 	[param1], %rd18;
	.param .b32 retval0;
	call.uni (retval0), 
	vprintf, 
	(
	param0, 
	param1
	);
	ld.param.b32 	%r62, [retval0];
	} // callseq 22
	ld.global.f32 	%f24, [%rd15+28];
	cvt.f64.f32 	%fd24, %f24;
	st.local.f64 	[%rd2], %fd24;
	{ // callseq 23, 0
	.param .b64 param0;
	st.param.b64 	[param0], %rd17;
	.param .b64 param1;
	st.param.b64 	[param1], %rd18;
	.param .b32 retval0;
	call.uni (retval0), 
	vprintf, 
	(
	param0, 
	param1
	);
	ld.param.b32 	%r64, [retval0];
	} // callseq 23
	add.s32 	%r80, %r80, 8;
$L__BB0_7:
	setp.eq.s32 	%p6, %r7, 0;
	@%p6 bra 	$L__BB0_13;
	and.b32  	%r10, %r16, 3;
	setp.lt.u32 	%p7, %r7, 4;
	@%p7 bra 	$L__BB0_10;
	mul.wide.u32 	%rd19, %r80, 4;
	add.s64 	%rd20, %rd1, %rd19;
	ld.global.f32 	%f25, [%rd20];
	cvt.f64.f32 	%fd25, %f25;
	st.local.f64 	[%rd2], %fd25;
	mov.u64 	%rd21, $str;
	cvta.global.u64 	%rd22, %rd21;
	add.u64 	%rd23, %SP, 0;
	{ // callseq 24, 0
	.param .b64 param0;
	st.param.b64 	[param0], %rd22;
	.param .b64 param1;
	st.param.b64 	[param1], %rd23;
	.param .b32 retval0;
	call.uni (retval0), 
	vprintf, 
	(
	param0, 
	param1
	);
	ld.param.b32 	%r66, [retval0];
	} // callseq 24
	ld.global.f32 	%f26, [%rd20+4];
	cvt.f64.f32 	%fd26, %f26;
	st.local.f64 	[%rd2], %fd26;
	{ // callseq 25, 0
	.param .b64 param0;
	st.param.b64 	[param0], %rd22;
	.param .b64 param1;
	st.param.b64 	[param1], %rd23;
	.param .b32 retval0;
	call.uni (retval0), 
	vprintf, 
	(
	param0, 
	param1
	);
	ld.param.b32 	%r68, [retval0];
	} // callseq 25
	ld.global.f32 	%f27, [%rd20+8];
	cvt.f64.f32 	%fd27, %f27;
	st.local.f64 	[%rd2], %fd27;
	{ // callseq 26, 0
	.param .b64 param0;
	st.param.b64 	[param0], %rd22;
	.param .b64 param1;
	st.param.b64 	[param1], %rd23;
	.param .b32 retval0;
	call.uni (retval0), 
	vprintf, 
	(
	param0, 
	param1
	);
	ld.param.b32 	%r70, [retval0];
	} // callseq 26
	ld.global.f32 	%f28, [%rd20+12];
	cvt.f64.f32 	%fd28, %f28;
	st.local.f64 	[%rd2], %fd28;
	{ // callseq 27, 0
	.param .b64 param0;
	st.param.b64 	[param0], %rd22;
	.param .b64 param1;
	st.param.b64 	[param1], %rd23;
	.param .b32 retval0;
	call.uni (retval0), 
	vprintf, 
	(
	param0, 
	param1
	);
	ld.param.b32 	%r72, [retval0];
	} // callseq 27
	add.s32 	%r80, %r80, 4;
$L__BB0_10:
	setp.eq.s32 	%p8, %r10, 0;
	@%p8 bra 	$L__BB0_13;
	mul.wide.u32 	%rd24, %r80, 4;
	add.s64 	%rd31, %rd1, %rd24;
	neg.s32 	%r82, %r10;
	mov.u64 	%rd25, $str;
	add.u64 	%rd27, %SP, 0;
$L__BB0_12:
	.pragma "nounroll";
	ld.global.f32 	%f29, [%rd31];
	cvt.f64.f32 	%fd29, %f29;
	st.local.f64 	[%rd2], %fd29;
	cvta.global.u64 	%rd26, %rd25;
	{ // callseq 28, 0
	.param .b64 param0;
	st.param.b64 	[param0], %rd26;
	.param .b64 param1;
	st.param.b64 	[param1], %rd27;
	.param .b32 retval0;
	call.uni (retval0), 
	vprintf, 
	(
	param0, 
	param1
	);
	ld.param.b32 	%r74, [retval0];
	} // callseq 28
	add.s64 	%rd31, %rd31, 4;
	add.s32 	%r82, %r82, 1;
	setp.ne.s32 	%p9, %r82, 0;
	@%p9 bra 	$L__BB0_12;
$L__BB0_13:
	mov.u64 	%rd28, $str$1;
	cvta.global.u64 	%rd29, %rd28;
	{ // callseq 29, 0
	.param .b64 param0;
	st.param.b64 	[param0], %rd29;
	.param .b64 param1;
	st.param.b64 	[param1], 0;
	.param .b32 retval0;
	call.uni (retval0), 
	vprintf, 
	(
	param0, 
	param1
	);
	ld.param.b32 	%r76, [retval0];
	} // callseq 29
	ret;

}
	// .globl	_Z24compute_gradients_kernelPfS_S_mmmj
.visible .entry _Z24compute_gradients_kernelPfS_S_mmmj(
	.param .u64 .ptr .align 1 _Z24compute_gradients_kernelPfS_S_mmmj_param_0,
	.param .u64 .ptr .align 1 _Z24compute_gradients_kernelPfS_S_mmmj_param_1,
	.param .u64 .ptr .align 1 _Z24compute_gradients_kernelPfS_S_mmmj_param_2,
	.param .u64 _Z24compute_gradients_kernelPfS_S_mmmj_param_3,
	.param .u64 _Z24compute_gradients_kernelPfS_S_mmmj_param_4,
	.param .u64 _Z24compute_gradients_kernelPfS_S_mmmj_param_5,
	.param .u32 _Z24compute_gradients_kernelPfS_S_mmmj_param_6
)
{
	.reg .pred 	%p<3>;
	.reg .b32 	%r<15>;
	.reg .b32 	%f<6>;
	.reg .b64 	%rd<23>;

	ld.param.u64 	%rd6, [_Z24compute_gradients_kernelPfS_S_mmmj_param_0];
	ld.param.u64 	%rd7, [_Z24compute_gradients_kernelPfS_S_mmmj_param_1];
	ld.param.u64 	%rd8, [_Z24compute_gradients_kernelPfS_S_mmmj_param_2];
	ld.param.u64 	%rd10, [_Z24compute_gradients_kernelPfS_S_mmmj_param_3];
	ld.param.u64 	%rd9, [_Z24compute_gradients_kernelPfS_S_mmmj_param_4];
	ld.param.u64 	%rd11, [_Z24compute_gradients_kernelPfS_S_mmmj_param_5];
	ld.param.u32 	%r1, [_Z24compute_gradients_kernelPfS_S_mmmj_param_6];
	mov.u32 	%r2, %tid.x;
	mov.u32 	%r3, %ctaid.x;
	mov.u32 	%r4, %ntid.x;
	mad.lo.s32 	%r5, %r3, %r4, %r2;
	cvt.u64.u32 	%rd1, %r5;
	mul.lo.s64 	%rd2, %rd11, %rd10;
	and.b64  	%rd12, %rd2, -4294967296;
	setp.ne.s64 	%p1, %rd12, 0;
	@%p1 bra 	$L__BB1_2;
	cvt.u32.u64 	%r6, %rd2;
	cvt.u32.u64 	%r7, %rd1;
	div.u32 	%r8, %r7, %r6;
	cvt.u64.u32 	%rd22, %r8;
	bra.uni 	$L__BB1_3;
$L__BB1_2:
	div.u64 	%rd22, %rd1, %rd2;
$L__BB1_3:
	cvt.u32.u64 	%r9, %rd1;
	setp.ge.u32 	%p2, %r9, %r1;
	@%p2 bra 	$L__BB1_5;
	cvta.to.global.u64 	%rd13, %rd6;
	cvta.to.global.u64 	%rd14, %rd7;
	cvta.to.global.u64 	%rd15, %rd8;
	cvt.u32.u64 	%r11, %rd22;
	cvt.u32.u64 	%r12, %rd2;
	mul.lo.s32 	%r13, %r12, %r11;
	sub.s32 	%r14, %r9, %r13;
	cvt.u64.u32 	%rd16, %r14;
	mad.lo.s64 	%rd17, %rd22, %rd9, %rd16;
	shl.b64 	%rd18, %rd17, 2;
	add.s64 	%rd19, %rd13, %rd18;
	ld.global.f32 	%f1, [%rd19];
	add.s64 	%rd20, %rd14, %rd18;
	ld.global.f32 	%f2, [%rd20];
	mul.f32 	%f3, %f2, %f2;
	fma.rn.f32 	%f4, %f1, %f1, %f3;
	sqrt.rn.f32 	%f5, %f4;
	add.s64 	%rd21, %rd15, %rd18;
	st.global.f32 	[%rd21], %f5;
$L__BB1_5:
	ret;

}
	// .globl	_Z27preprocess_histogram_kernelPfmmifj
.visible .entry _Z27preprocess_histogram_kernelPfmmifj(
	.param .u64 .ptr .align 1 _Z27preprocess_histogram_kernelPfmmifj_param_0,
	.param .u64 _Z27preprocess_histogram_kernelPfmmifj_param_1,
	.param .u64 _Z27preprocess_histogram_kernelPfmmifj_param_2,
	.param .u32 _Z27preprocess_histogram_kernelPfmmifj_param_3,
	.param .f32 _Z27preprocess_histogram_kernelPfmmifj_param_4,
	.param .u32 _Z27preprocess_histogram_kernelPfmmifj_param_5
)
{
	.reg .pred 	%p<6>;
	.reg .b32 	%r<15>;
	.reg .b32 	%f<14>;
	.reg .b64 	%rd<15>;

	ld.param.u64 	%rd6, [_Z27preprocess_histogram_kernelPfmmifj_param_0];
	ld.param.u64 	%rd7, [_Z27preprocess_histogram_kernelPfmmifj_param_1];
	ld.param.u64 	%rd8, [_Z27preprocess_histogram_kernelPfmmifj_param_2];
	ld.param.u32 	%r2, [_Z27preprocess_histogram_kernelPfmmifj_param_3];
	ld.param.f32 	%f6, [_Z27preprocess_histogram_kernelPfmmifj_param_4];
	ld.param.u32 	%r3, [_Z27preprocess_histogram_kernelPfmmifj_param_5];
	mov.u32 	%r4, %tid.x;
	mov.u32 	%r5, %ctaid.x;
	mov.u32 	%r6, %ntid.x;
	mad.lo.s32 	%r7, %r5, %r6, %r4;
	cvt.u64.u32 	%rd1, %r7;
	and.b64  	%rd9, %rd7, -4294967296;
	setp.ne.s64 	%p1, %rd9, 0;
	@%p1 bra 	$L__BB2_2;
	cvt.u32.u64 	%r8, %rd7;
	cvt.u32.u64 	%r9, %rd1;
	div.u32 	%r10, %r9, %r8;
	cvt.u64.u32 	%rd14, %r10;
	bra.uni 	$L__BB2_3;
$L__BB2_2:
	div.u64 	%rd14, %rd1, %rd7;
$L__BB2_3:
	cvt.u32.u64 	%r11, %rd1;
	cvt.u32.u64 	%r12, %rd7;
	cvt.u32.u64 	%r13, %rd14;
	mul.lo.s32 	%r14, %r13, %r12;
	sub.s32 	%r1, %r11, %r14;
	cvt.rn.f32.s32 	%f1, %r2;
	setp.ge.u32 	%p2, %r11, %r3;
	@%p2 bra 	$L__BB2_8;
	cvta.to.global.u64 	%rd10, %rd6;
	cvt.u64.u32 	%rd11, %r1;
	mad.lo.s64 	%rd12, %rd14, %rd8, %rd11;
	shl.b64 	%rd13, %rd12, 2;
	add.s64 	%rd5, %rd10, %rd13;
	ld.global.f32 	%f2, [%rd5];
	setp.ltu.f32 	%p3, %f2, 0f00000000;
	@%p3 bra 	$L__BB2_6;
	div.rn.f32 	%f7, %f2, %f6;
	mul.f32 	%f8, %f7, %f1;
	cvt.rmi.f32.f32 	%f13, %f8;
	bra.uni 	$L__BB2_7;
$L__BB2_6:
	add.f32 	%f13, %f1, 0f3F800000;
$L__BB2_7:
	setp.eq.f32 	%p4, %f13, %f1;
	add.f32 	%f9, %f13, 0fBF800000;
	selp.f32 	%f10, %f9, %f13, %p4;
	add.f32 	%f11, %f1, 0f3F800000;
	setp.eq.f32 	%p5, %f10, %f11;
	selp.f32 	%f12, %f1, %f10, %p5;
	st.global.f32 	[%rd5], %f12;
$L__BB2_8:
	ret;

}
	// .globl	_Z22linear_sampling_kernelPfS_mmmmmmj
.visible .entry _Z22linear_sampling_kernelPfS_mmmmmmj(
	.param .u64 .ptr .align 1 _Z22linear_sampling_kernelPfS_mmmmmmj_param_0,
	.param .u64 .ptr .align 1 _Z22linear_sampling_kernelPfS_mmmmmmj_param_1,
	.param .u64 _Z22linear_sampling_kernelPfS_mmmmmmj_param_2,
	.param .u64 _Z22linear_sampling_kernelPfS_mmmmmmj_param_3,
	.param .u64 _Z22linear_sampling_kernelPfS_mmmmmmj_param_4,
	.param .u64 _Z22linear_sampling_kernelPfS_mmmmmmj_param_5,
	.param .u64 _Z22linear_sampling_kernelPfS_mmmmmmj_param_6,
	.param .u64 _Z22linear_sampling_kernelPfS_mmmmmmj_param_7,
	.param .u32 _Z22linear_sampling_kernelPfS_mmmmmmj_param_8
)
{
	.reg .pred 	%p<23>;
	.reg .b32 	%r<20>;
	.reg .b32 	%f<57>;
	.reg .b64 	%rd<47>;
	.reg .b64 	%fd<2>;

	ld.param.u64 	%rd15, [_Z22linear_sampling_kernelPfS_mmmmmmj_param_0];
	ld.param.u64 	%rd8, [_Z22linear_sampling_kernelPfS_mmmmmmj_param_1];
	ld.param.u64 	%rd9, [_Z22linear_sampling_kernelPfS_mmmmmmj_param_2];
	ld.param.u64 	%rd10, [_Z22linear_sampling_kernelPfS_mmmmmmj_param_3];
	ld.param.u64 	%rd11, [_Z22linear_sampling_kernelPfS_mmmmmmj_param_4];
	ld.param.u64 	%rd12, [_Z22linear_sampling_kernelPfS_mmmmmmj_param_5];
	ld.param.u64 	%rd13, [_Z22linear_sampling_kernelPfS_mmmmmmj_param_6];
	ld.param.u64 	%rd14, [_Z22linear_sampling_kernelPfS_mmmmmmj_param_7];
	ld.param.u32 	%r7, [_Z22linear_sampling_kernelPfS_mmmmmmj_param_8];
	cvta.to.global.u64 	%rd1, %rd15;
	mov.u32 	%r8, %tid.x;
	mov.u32 	%r9, %ctaid.x;
	mov.u32 	%r10, %ntid.x;
	mad.lo.s32 	%r11, %r9, %r10, %r8;
	cvt.u64.u32 	%rd2, %r11;
	and.b64  	%rd16, %rd12, -4294967296;
	setp.ne.s64 	%p1, %rd16, 0;
	@%p1 bra 	$L__BB3_2;
	cvt.u32.u64 	%r12, %rd12;
	cvt.u32.u64 	%r13, %rd2;
	div.u32 	%r14, %r13, %r12;
	cvt.u64.u32 	%rd46, %r14;
	bra.uni 	$L__BB3_3;
$L__BB3_2:
	div.u64 	%rd46, %rd2, %rd12;
$L__BB3_3:
	cvt.u32.u64 	%r15, %rd2;
	cvt.u32.u64 	%r16, %rd12;
	cvt.u32.u64 	%r17, %rd46;
	mul.lo.s32 	%r18, %r17, %r16;
	sub.s32 	%r1, %r15, %r18;
	setp.ge.u32 	%p2, %r15, %r7;
	@%p2 bra 	$L__BB3_15;
	cvt.rn.f32.u64 	%f22, %rd10;
	cvt.rn.f32.u64 	%f23, %rd13;
	div.rn.f32 	%f24, %f22, %f23;
	cvt.rn.f32.u32 	%f25, %r17;
	add.f32 	%f26, %f25, 0f3F000000;
	mul.f32 	%f27, %f24, %f26;
	cvt.rn.f32.u64 	%f28, %rd9;
	cvt.rn.f32.u64 	%f29, %rd12;
	div.rn.f32 	%f30, %f28, %f29;
	cvt.rn.f32.u32 	%f31, %r1;
	add.f32 	%f32, %f31, 0f3F000000;
	mul.f32 	%f33, %f30, %f32;
	cvt.rmi.f32.f32 	%f34, %f33;
	sub.f32 	%f1, %f33, %f34;
	cvt.rmi.f32.f32 	%f35, %f27;
	sub.f32 	%f2, %f27, %f35;
	mov.f32 	%f36, 0f3F800000;
	sub.f32 	%f3, %f36, %f1;
	sub.f32 	%f4, %f36, %f2;
	cvt.rzi.s32.f32 	%r2, %f34;
	cvt.rzi.s32.f32 	%r3, %f35;
	setp.lt.s32 	%p3, %r3, 0;
	cvt.s64.s32 	%rd17, %r3;
	setp.le.u64 	%p4, %rd10, %rd17;
	mov.f32 	%f55, 0f00000000;
	or.pred  	%p5, %p3, %p4;
	mov.f32 	%f56, %f55;
	@%p5 bra 	$L__BB3_9;
	cvt.u64.u32 	%rd18, %r3;
	mul.lo.s64 	%rd6, %rd11, %rd18;
	setp.lt.s32 	%p6, %r2, 0;
	cvt.s64.s32 	%rd19, %r2;
	setp.le.u64 	%p7, %rd9, %rd19;
	mov.f32 	%f55, 0f00000000;
	or.pred  	%p8, %p6, %p7;
	@%p8 bra 	$L__BB3_7;
	mul.f32 	%f38, %f3, %f4;
	cvt.u64.u32 	%rd20, %r2;
	add.s64 	%rd21, %rd6, %rd20;
	shl.b64 	%rd22, %rd21, 2;
	add.s64 	%rd23, %rd1, %rd22;
	ld.global.f32 	%f39, [%rd23];
	fma.rn.f32 	%f55, %f39, %f38, 0f00000000;
	add.f32 	%f56, %f38, 0f00000000;
$L__BB3_7:
	add.s32 	%r4, %r2, 1;
	setp.lt.s32 	%p9, %r2, -1;
	cvt.s64.s32 	%rd24, %r4;
	setp.le.u64 	%p10, %rd9, %rd24;
	or.pred  	%p11, %p9, %p10;
	@%p11 bra 	$L__BB3_9;
	mul.f32 	%f40, %f1, %f4;
	cvt.u64.u32 	%rd25, %r4;
	add.s64 	%rd26, %rd6, %rd25;
	shl.b64 	%rd27, %rd26, 2;
	add.s64 	%rd28, %rd1, %rd27;
	ld.global.f32 	%f41, [%rd28];
	fma.rn.f32 	%f55, %f41, %f40, %f55;
	add.f32 	%f56, %f56, %f40;
$L__BB3_9:
	add.s32 	%r5, %r3, 1;
	setp.lt.s32 	%p12, %r3, -1;
	cvt.s64.s32 	%rd29, %r5;
	setp.le.u64 	%p13, %rd10, %rd29;
	or.pred  	%p14, %p12, %p13;
	@%p14 bra 	$L__BB3_14;
	cvt.u64.u32 	%rd30, %r5;
	mul.lo.s64 	%rd7, %rd11, %rd30;
	setp.lt.s32 	%p15, %r2, 0;
	cvt.s64.s32 	%rd31, %r2;
	setp.le.u64 	%p16, %rd9, %rd31;
	or.pred  	%p17, %p15, %p16;
	@%p17 bra 	$L__BB3_12;
	mul.f32 	%f42, %f3, %f2;
	cvt.u64.u32 	%rd32, %r2;
	add.s64 	%rd33, %rd7, %rd32;
	shl.b64 	%rd34, %rd33, 2;
	add.s64 	%rd35, %rd1, %rd34;
	ld.global.f32 	%f43, [%rd35];
	fma.rn.f32 	%f55, %f43, %f42, %f55;
	add.f32 	%f56, %f56, %f42;
$L__BB3_12:
	add.s32 	%r6, %r2, 1;
	setp.lt.s32 	%p18, %r2, -1;
	cvt.s64.s32 	%rd36, %r6;
	setp.le.u64 	%p19, %rd9, %rd36;
	or.pred  	%p20, %p18, %p19;
	@%p20 bra 	$L__BB3_14;
	mul.f32 	%f44, %f1, %f2;
	cvt.u64.u32 	%rd37, %r6;
	add.s64 	%rd38, %rd7, %rd37;
	shl.b64 	%rd39, %rd38, 2;
	add.s64 	%rd40, %rd1, %rd39;
	ld.global.f32 	%f45, [%rd40];
	fma.rn.f32 	%f55, %f45, %f44, %f55;
	add.f32 	%f56, %f56, %f44;
$L__BB3_14:
	cvt.f64.f32 	%fd1, %f56;
	setp.le.f64 	%p21, %fd1, 0d3FC999999999999A;
	selp.f32 	%f46, 0f00000000, %f55, %p21;
	setp.neu.f32 	%p22, %f46, 0f3F800000;
	div.rn.f32 	%f47, %f46, %f56;
	selp.f32 	%f48, %f47, 0f3F800000, %p22;
	cvt.u64.u32 	%rd41, %r1;
	mad.lo.s64 	%rd42, %rd46, %rd14, %rd41;
	cvta.to.global.u64 	%rd43, %rd8;
	shl.b64 	%rd44, %rd42, 2;
	add.s64 	%rd45, %rd43, %rd44;
	st.global.f32 	[%rd45], %f48;
$L__BB3_15:
	ret;

}
	// .globl	_Z32perona_malik_g1_diffusion_kernelPfmS_mfS_mmmj
.visible .entry _Z32perona_malik_g1_diffusion_kernelPfmS_mfS_mmmj(
	.param .u64 .ptr .align 1 _Z32perona_malik_g1_diffusion_kernelPfmS_mfS_mmmj_param_0,
	.param .u64 _Z32perona_malik_g1_diffusion_kernelPfmS_mfS_mmmj_param_1,
	.param .u64 .ptr .align 1 _Z32perona_malik_g1_diffusion_kernelPfmS_mfS_mmmj_param_2,
	.param .u64 _Z32perona_malik_g1_diffusion_kernelPfmS_mfS_mmmj_param_3,
	.param .f32 _Z32perona_malik_g1_diffusion_kernelPfmS_mfS_mmmj_param_4,
	.param .u64 .ptr .align 1 _Z32perona_malik_g1_diffusion_kernelPfmS_mfS_mmmj_param_5,
	.param .u64 _Z32perona_malik_g1_diffusion_kernelPfmS_mfS_mmmj_param_6,
	.param .u64 _Z32perona_malik_g1_diffusion_kernelPfmS_mfS_mmmj_param_7,
	.param .u64 _Z32perona_malik_g1_diffusion_kernelPfmS_mfS_mmmj_param_8,
	.param .u32 _Z32perona_malik_g1_diffusion_kernelPfmS_mfS_mmmj_param_9
)
{
	.reg .pred 	%p<3>;
	.reg .b32 	%r<17>;
	.reg .b32 	%f<19>;
	.reg .b64 	%rd<27>;

	ld.param.u64 	%rd5, [_Z32perona_malik_g1_diffusion_kernelPfmS_mfS_mmmj_param_0];
	ld.param.u64 	%rd6, [_Z32perona_malik_g1_diffusion_kernelPfmS_mfS_mmmj_param_1];
	ld.param.u64 	%rd7, [_Z32perona_malik_g1_diffusion_kernelPfmS_mfS_mmmj_param_2];
	ld.param.u64 	%rd8, [_Z32perona_malik_g1_diffusion_kernelPfmS_mfS_mmmj_param_3];
	ld.param.f32 	%f1, [_Z32perona_malik_g1_diffusion_kernelPfmS_mfS_mmmj_param_4];
	ld.param.u64 	%rd9, [_Z32perona_malik_g1_diffusion_kernelPfmS_mfS_mmmj_param_5];
	ld.param.u64 	%rd10, [_Z32perona_malik_g1_diffusion_kernelPfmS_mfS_mmmj_param_6];
	ld.param.u64 	%rd11, [_Z32perona_malik_g1_diffusion_kernelPfmS_mfS_mmmj_param_8];
	ld.param.u32 	%r1, [_Z32perona_malik_g1_diffusion_kernelPfmS_mfS_mmmj_param_9];
	mov.u32 	%r2, %tid.x;
	mov.u32 	%r3, %ctaid.x;
	mov.u32 	%r4, %ntid.x;
	mad.lo.s32 	%r5, %r3, %r4, %r2;
	cvt.u64.u32 	%rd1, %r5;
	and.b64  	%rd12, %rd10, -4294967296;
	setp.ne.s64 	%p1, %rd12, 0;
	@%p1 bra 	$L__BB4_2;
	cvt.u32.u64 	%r6, %rd10;
	cvt.u32.u64 	%r7, %rd1;
	div.u32 	%r8, %r7, %r6;
	cvt.u64.u32 	%rd26, %r8;
	bra.uni 	$L__BB4_3;
$L__BB4_2:
	div.u64 	%rd26, %rd1, %rd10;
$L__BB4_3:
	cvt.u32.u64 	%r9, %rd1;
	setp.ge.u32 	%p2, %r9, %r1;
	@%p2 bra 	$L__BB4_5;
	cvta.to.global.u64 	%rd13, %rd5;
	cvta.to.global.u64 	%rd14, %rd7;
	cvta.to.global.u64 	%rd15, %rd9;
	cvt.u32.u64 	%r11, %rd10;
	cvt.u32.u64 	%r12, %rd26;
	mul.lo.s32 	%r13, %r12, %r11;
	sub.s32 	%r14, %r9, %r13;
	cvt.u64.u32 	%rd16, %r14;
	mad.lo.s64 	%rd17, %rd26, %rd6, %rd16;
	shl.b64 	%rd18, %rd17, 2;
	add.s64 	%rd19, %rd13, %rd18;
	ld.global.f32 	%f2, [%rd19];
	mad.lo.s64 	%rd20, %rd26, %rd8, %rd16;
	shl.b64 	%rd21, %rd20, 2;
	add.s64 	%rd22, %rd14, %rd21;
	ld.global.f32 	%f3, [%rd22];
	mul.f32 	%f4, %f3, %f3;
	fma.rn.f32 	%f5, %f2, %f2, %f4;
	mul.f32 	%f6, %f1, %f5;
	fma.rn.f32 	%f7, %f6, 0f3BBB989D, 0f3F000000;
	cvt.sat.f32.f32 	%f8, %f7;
	mov.f32 	%f9, 0f4B400001;
	mov.f32 	%f10, 0f437C0000;
	fma.rm.f32 	%f11, %f8, %f10, %f9;
	add.f32 	%f12, %f11, 0fCB40007F;
	neg.f32 	%f13, %f12;
	fma.rn.f32 	%f14, %f6, 0f3FB8AA3B, %f13;
	fma.rn.f32 	%f15, %f6, 0f32A57060, %f14;
	mov.b32 	%r15, %f11;
	shl.b32 	%r16, %r15, 23;
	mov.b32 	%f16, %r16;
	ex2.approx.ftz.f32 	%f17, %f15;
	mul.f32 	%f18, %f17, %f16;
	mad.lo.s64 	%rd23, %rd26, %rd11, %rd16;
	shl.b64 	%rd24, %rd23, 2;
	add.s64 	%rd25, %rd15, %rd24;
	st.global.f32 	[%rd25], %f18;
$L__BB4_5:
	ret;

}
	// .globl	_Z32perona_malik_g2_diffusion_kernelPfmS_mfS_mmmj
.visible .entry _Z32perona_malik_g2_diffusion_kernelPfmS_mfS_mmmj(
	.param .u64 .ptr .align 1 _Z32perona_malik_g2_diffusion_kernelPfmS_mfS_mmmj_param_0,
	.param .u64 _Z32perona_malik_g2_diffusion_kernelPfmS_mfS_mmmj_param_1,
	.param .u64 .ptr .align 1 _Z32perona_malik_g2_diffusion_kernelPfmS_mfS_mmmj_param_2,
	.param .u64 _Z32perona_malik_g2_diffusion_kernelPfmS_mfS_mmmj_param_3,
	.param .f32 _Z32perona_malik_g2_diffusion_kernelPfmS_mfS_mmmj_param_4,
	.param .u64 .ptr .align 1 _Z32perona_malik_g2_diffusion_kernelPfmS_mfS_mmmj_param_5,
	.param .u64 _Z32perona_malik_g2_diffusion_kernelPfmS_mfS_mmmj_param_6,
	.param .u64 _Z32perona_malik_g2_diffusion_kernelPfmS_mfS_mmmj_param_7,
	.param .u64 _Z32perona_malik_g2_diffusion_kernelPfmS_mfS_mmmj_param_8,
	.param .u32 _Z32perona_malik_g2_diffusion_kernelPfmS_mfS_mmmj_param_9
)
{
	.reg .pred 	%p<3>;
	.reg .b32 	%r<15>;
	.reg .b32 	%f<8>;
	.reg .b64 	%rd<27>;

	ld.param.u64 	%rd5, [_Z32perona_malik_g2_diffusion_kernelPfmS_mfS_mmmj_param_0];
	ld.param.u64 	%rd6, [_Z32perona_malik_g2_diffusion_kernelPfmS_mfS_mmmj_param_1];
	ld.param.u64 	%rd7, [_Z32perona_malik_g2_diffusion_kernelPfmS_mfS_mmmj_param_2];
	ld.param.u64 	%rd8, [_Z32perona_malik_g2_diffusion_kernelPfmS_mfS_mmmj_param_3];
	ld.param.f32 	%f1, [_Z32perona_malik_g2_diffusion_kernelPfmS_mfS_mmmj_param_4];
	ld.param.u64 	%rd9, [_Z32perona_malik_g2_diffusion_kernelPfmS_mfS_mmmj_param_5];
	ld.param.u64 	%rd10, [_Z32perona_malik_g2_diffusion_kernelPfmS_mfS_mmmj_param_6];
	ld.param.u64 	%rd11, [_Z32perona_malik_g2_diffusion_kernelPfmS_mfS_mmmj_param_8];
	ld.param.u32 	%r1, [_Z32perona_malik_g2_diffusion_kernelPfmS_mfS_mmmj_param_9];
	mov.u32 	%r2, %tid.x;
	mov.u32 	%r3, %ctaid.x;
	mov.u32 	%r4, %ntid.x;
	mad.lo.s32 	%r5, %r3, %r4, %r2;
	cvt.u64.u32 	%rd1, %r5;
	and.b64  	%rd12, %rd10, -4294967296;
	setp.ne.s64 	%p1, %rd12, 0;
	@%p1 bra 	$L__BB5_2;
	cvt.u32.u64 	%r6, %rd10;
	cvt.u32.u64 	%r7, %rd1;
	div.u32 	%r8, %r7, %r6;
	cvt.u64.u32 	%rd26, %r8;
	bra.uni 	$L__BB5_3;
$L__BB5_2:
	div.u64 	%rd26, %rd1, %rd10;
$L__BB5_3:
	cvt.u32.u64 	%r9, %rd1;
	setp.ge.u32 	%p2, %r9, %r1;
	@%p2 bra 	$L__BB5_5;
	cvta.to.global.u64 	%rd13, %rd5;
	cvta.to.global.u64 	%rd14, %rd7;
	cvta.to.global.u64 	%rd15, %rd9;
	cvt.u32.u64 	%r11, %rd10;
	cvt.u32.u64 	%r12, %rd26;
	mul.lo.s32 	%r13, %r12, %r11;
	sub.s32 	%r14, %r9, %r13;
	cvt.u64.u32 	%rd16, %r14;
	mad.lo.s64 	%rd17, %rd26, %rd6, %rd16;
	shl.b64 	%rd18, %rd17, 2;
	add.s64 	%rd19, %rd13, %rd18;
	ld.global.f32 	%f2, [%rd19];
	mad.lo.s64 	%rd20, %rd26, %rd8, %rd16;
	shl.b64 	%rd21, %rd20, 2;
	add.s64 	%rd22, %rd14, %rd21;
	ld.global.f32 	%f3, [%rd22];
	mul.f32 	%f4, %f3, %f3;
	fma.rn.f32 	%f5, %f2, %f2, %f4;
	fma.rn.f32 	%f6, %f1, %f5, 0f3F800000;
	rcp.rn.f32 	%f7, %f6;
	mad.lo.s64 	%rd23, %rd26, %rd11, %rd16;
	shl.b64 	%rd24, %rd23, 2;
	add.s64 	%rd25, %rd15, %rd24;
	st.global.f32 	[%rd25], %f7;
$L__BB5_5:
	ret;

}
	// .globl	_Z25weickert_diffusion_kernelPfmS_mfS_mmmj
.visible .entry _Z25weickert_diffusion_kernelPfmS_mfS_mmmj(
	.param .u64 .ptr .align 1 _Z25weickert_diffusion_kernelPfmS_mfS_mmmj_param_0,
	.param .u64 _Z25weickert_diffusion_kernelPfmS_mfS_mmmj_param_1,
	.param .u64 .ptr .align 1 _Z25weickert_diffusion_kernelPfmS_mfS_mmmj_param_2,
	.param .u64 _Z25weickert_diffusion_kernelPfmS_mfS_mmmj_param_3,
	.param .f32 _Z25weickert_diffusion_kernelPfmS_mfS_mmmj_param_4,
	.param .u64 .ptr .align 1 _Z25weickert_diffusion_kernelPfmS_mfS_mmmj_param_5,
	.param .u64 _Z25weickert_diffusion_kernelPfmS_mfS_mmmj_param_6,
	.param .u64 _Z25weickert_diffusion_kernelPfmS_mfS_mmmj_param_7,
	.param .u64 _Z25weickert_diffusion_kernelPfmS_mfS_mmmj_param_8,
	.param .u32 _Z25weickert_diffusion_kernelPfmS_mfS_mmmj_param_9
)
{
	.reg .pred 	%p<3>;
	.reg .b32 	%r<17>;
	.reg .b32 	%f<25>;
	.reg .b64 	%rd<27>;

	ld.param.u64 	%rd5, [_Z25weickert_diffusion_kernelPfmS_mfS_mmmj_param_0];
	ld.param.u64 	%rd6, [_Z25weickert_diffusion_kernelPfmS_mfS_mmmj_param_1];
	ld.param.u64 	%rd7, [_Z25weickert_diffusion_kernelPfmS_mfS_mmmj_param_2];
	ld.param.u64 	%rd8, [_Z25weickert_diffusion_kernelPfmS_mfS_mmmj_param_3];
	ld.param.f32 	%f1, [_Z25weickert_diffusion_kernelPfmS_mfS_mmmj_param_4];
	ld.param.u64 	%rd9, [_Z25weickert_diffusion_kernelPfmS_mfS_mmmj_param_5];
	ld.param.u64 	%rd10, [_Z25weickert_diffusion_kernelPfmS_mfS_mmmj_param_6];
	ld.param.u64 	%rd11, [_Z25weickert_diffusion_kernelPfmS_mfS_mmmj_param_8];
	ld.param.u32 	%r1, [_Z25weickert_diffusion_kernelPfmS_mfS_mmmj_param_9];
	mov.u32 	%r2, %tid.x;
	mov.u32 	%r3, %ctaid.x;
	mov.u32 	%r4, %ntid.x;
	mad.lo.s32 	%r5, %r3, %r4, %r2;
	cvt.u64.u32 	%rd1, %r5;
	and.b64  	%rd12, %rd10, -4294967296;
	setp.ne.s64 	%p1, %rd12, 0;
	@%p1 bra 	$L__BB6_2;
	cvt.u32.u64 	%r6, %rd10;
	cvt.u32.u64 	%r7, %rd1;
	div.u32 	%r8, %r7, %r6;
	cvt.u64.u32 	%rd26, %r8;
	bra.uni 	$L__BB6_3;
$L__BB6_2:
	div.u64 	%rd26, %rd1, %rd10;
$L__BB6_3:
	cvt.u32.u64 	%r9, %rd1;
	setp.ge.u32 	%p2, %r9, %r1;
	@%p2 bra 	$L__BB6_5;
	cvta.to.global.u64 	%rd13, %rd5;
	cvta.to.global.u64 	%rd14, %rd7;
	cvta.to.global.u64 	%rd15, %rd9;
	cvt.u32.u64 	%r11, %rd10;
	cvt.u32.u64 	%r12, %rd26;
	mul.lo.s32 	%r13, %r12, %r11;
	sub.s32 	%r14, %r9, %r13;
	cvt.u64.u32 	%rd16, %r14;
	mad.lo.s64 	%rd17, %rd26, %rd6, %rd16;
	shl.b64 	%rd18, %rd17, 2;
	add.s64 	%rd19, %rd13, %rd18;
	ld.global.f32 	%f2, [%rd19];
	mad.lo.s64 	%rd20, %rd26, %rd8, %rd16;
	shl.b64 	%rd21, %rd20, 2;
	add.s64 	%rd22, %rd14, %rd21;
	ld.global.f32 	%f3, [%rd22];
	mul.f32 	%f4, %f3, %f3;
	fma.rn.f32 	%f5, %f2, %f2, %f4;
	mul.f32 	%f6, %f1, %f5;
	mul.f32 	%f7, %f6, %f6;
	mul.f32 	%f8, %f7, %f7;
	mov.f32 	%f9, 0fC05428F6;
	div.rn.f32 	%f10, %f9, %f8;
	fma.rn.f32 	%f11, %f10, 0f3BBB989D, 0f3F000000;
	cvt.sat.f32.f32 	%f12, %f11;
	mov.f32 	%f13, 0f4B400001;
	mov.f32 	%f14, 0f437C0000;
	fma.rm.f32 	%f15, %f12, %f14, %f13;
	add.f32 	%f16, %f15, 0fCB40007F;
	neg.f32 	%f17, %f16;
	fma.rn.f32 	%f18, %f10, 0f3FB8AA3B, %f17;
	fma.rn.f32 	%f19, %f10, 0f32A57060, %f18;
	mov.b32 	%r15, %f15;
	shl.b32 	%r16, %r15, 23;
	mov.b32 	%f20, %r16;
	ex2.approx.ftz.f32 	%f21, %f19;
	mul.f32 	%f22, %f21, %f20;
	mov.f32 	%f23, 0f3F800000;
	sub.f32 	%f24, %f23, %f22;
	mad.lo.s64 	%rd23, %rd26, %rd11, %rd16;
	shl.b64 	%rd24, %rd23, 2;
	add.s64 	%rd25, %rd15, %rd24;
	st.global.f32 	[%rd25], %f24;
$L__BB6_5:
	ret;

}
	// .globl	_Z27charbonier_diffusion_kernelPfmS_mfS_mmmj
.visible .entry _Z27charbonier_diffusion_kernelPfmS_mfS_mmmj(
	.param .u64 .ptr .align 1 _Z27charbonier_diffusion_kernelPfmS_mfS_mmmj_param_0,
	.param .u64 _Z27charbonier_diffusion_kernelPfmS_mfS_mmmj_param_1,
	.param .u64 .ptr .align 1 _Z27charbonier_diffusion_kernelPfmS_mfS_mmmj_param_2,
	.param .u64 _Z27charbonier_diffusion_kernelPfmS_mfS_mmmj_param_3,
	.param .f32 _Z27charbonier_diffusion_kernelPfmS_mfS_mmmj_param_4,
	.param .u64 .ptr .align 1 _Z27charbonier_diffusion_kernelPfmS_mfS_mmmj_param_5,
	.param .u64 _Z27charbonier_diffusion_kernelPfmS_mfS_mmmj_param_6,
	.param .u64 _Z27charbonier_diffusion_kernelPfmS_mfS_mmmj_param_7,
	.param .u64 _Z27charbonier_diffusion_kernelPfmS_mfS_mmmj_param_8,
	.param .u32 _Z27charbonier_diffusion_kernelPfmS_mfS_mmmj_param_9
)
{
	.reg .pred 	%p<3>;
	.reg .b32 	%r<15>;
	.reg .b32 	%f<9>;
	.reg .b64 	%rd<27>;

	ld.param.u64 	%rd5, [_Z27charbonier_diffusion_kernelPfmS_mfS_mmmj_param_0];
	ld.param.u64 	%rd6, [_Z27charbonier_diffusion_kernelPfmS_mfS_mmmj_param_1];
	ld.param.u64 	%rd7, [_Z27charbonier_diffusion_kernelPfmS_mfS_mmmj_param_2];
	ld.param.u64 	%rd8, [_Z27charbonier_diffusion_kernelPfmS_mfS_mmmj_param_3];
	ld.param.f32 	%f1, [_Z27charbonier_diffusion_kernelPfmS_mfS_mmmj_param_4];
	ld.param.u64 	%rd9, [_Z27charbonier_diffusion_kernelPfmS_mfS_mmmj_param_5];
	ld.param.u64 	%rd10, [_Z27charbonier_diffusion_kernelPfmS_mfS_mmmj_param_6];
	ld.param.u64 	%rd11, [_Z27charbonier_diffusion_kernelPfmS_mfS_mmmj_param_8];
	ld.param.u32 	%r1, [_Z27charbonier_diffusion_kernelPfmS_mfS_mmmj_param_9];
	mov.u32 	%r2, %tid.x;
	mov.u32 	%r3, %ctaid.x;
	mov.u32 	%r4, %ntid.x;
	mad.lo.s32 	%r5, %r3, %r4, %r2;
	cvt.u64.u32 	%rd1, %r5;
	and.b64  	%rd12, %rd10, -4294967296;
	setp.ne.s64 	%p1, %rd12, 0;
	@%p1 bra 	$L__BB7_2;
	cvt.u32.u64 	%r6, %rd10;
	cvt.u32.u64 	%r7, %rd1;
	div.u32 	%r8, %r7, %r6;
	cvt.u64.u32 	%rd26, %r8;
	bra.uni 	$L__BB7_3;
$L__BB7_2:
	div.u64 	%rd26, %rd1, %rd10;
$L__BB7_3:
	cvt.u32.u64 	%r9, %rd1;
	setp.ge.u32 	%p2, %r9, %r1;
	@%p2 bra 	$L__BB7_5;
	cvta.to.global.u64 	%rd13, %rd5;
	cvta.to.global.u64 	%rd14, %rd7;
	cvta.to.global.u64 	%rd15, %rd9;
	cvt.u32.u64 	%r11, %rd10;
	cvt.u32.u64 	%r12, %rd26;
	mul.lo.s32 	%r13, %r12, %r11;
	sub.s32 	%r14, %r9, %r13;
	cvt.u64.u32 	%rd16, %r14;
	mad.lo.s64 	%rd17, %rd26, %rd6, %rd16;
	shl.b64 	%rd18, %rd17, 2;
	add.s64 	%rd19, %rd13, %rd18;
	ld.global.f32 	%f2, [%rd19];
	mad.lo.s64 	%rd20, %rd26, %rd8, %rd16;
	shl.b64 	%rd21, %rd20, 2;
	add.s64 	%rd22, %rd14, %rd21;
	ld.global.f32 	%f3, [%rd22];
	mul.f32 	%f4, %f3, %f3;
	fma.rn.f32 	%f5, %f2, %f2, %f4;
	fma.rn.f32 	%f6, %f1, %f5, 0f3F800000;
	sqrt.rn.f32 	%f7, %f6;
	rcp.rn.f32 	%f8, %f7;
	mad.lo.s64 	%rd23, %rd26, %rd11, %rd16;
	shl.b64 	%rd24, %rd23, 2;
	add.s64 	%rd25, %rd15, %rd24;
	st.global.f32 	[%rd25], %f8;
$L__BB7_5:
	ret;

}


// ===== COMPILED SASS (sm_100) =====

	.target	sm_100

	.elftype	@"ET_EXEC"


//--------------------- .note.nv.tkinfo           --------------------------
	.section	.note.nv.tkinfo,"",@"SHT_NOTE"
	.sectionflags	@"SHF_NOTE_NV_TKINFO"
	.tkinfo
        /*0018*/ 	.word	0x00000002
        /*0030*/ 	.string	""
        /*0030*/ 	.string	"ptxas"
        /*0030*/ 	.string	"Cuda compilation tools, release 13.0, V13.0.88"
        /*0030*/ 	.string	"Build cuda_13.0.r13.0/compiler.36424714_0"
        /*0030*/ 	.string	"-arch sm_100 -m 64 "



//--------------------- .note.nv.cuinfo           --------------------------
	.section	.note.nv.cuinfo,"",@"SHT_NOTE"
	.sectionflags	@"SHF_NOTE_NV_CUINFO"
        /*0018*/ 	.short	0x0002
        /*001a*/ 	.short	0x0064
        /*001c*/ 	.short	0x0082
	.zero		2


//--------------------- .nv.info                  --------------------------
	.section	.nv.info,"",@"SHT_CUDA_INFO"
	.align	4


	//----- nvinfo : EIATTR_REGCOUNT
	.align		4
        /*0000*/ 	.byte	0x04, 0x2f
        /*0002*/ 	.short	(.L_3 - .L_2)
	.align		4
.L_2:
        /*0004*/ 	.word	index@(_Z21print_elements_kernelPhi)
        /*0008*/ 	.word	0x0000001b


	//----- nvinfo : EIATTR_FRAME_SIZE
	.align		4
.L_3:
        /*000c*/ 	.byte	0x04, 0x11
        /*000e*/ 	.short	(.L_5 - .L_4)
	.align		4
.L_4:
        /*0010*/ 	.word	index@(_Z21print_elements_kernelPhi)
        /*0014*/ 	.word	0x00000008


	//----- nvinfo : EIATTR_REGCOUNT
	.align		4
.L_5:
        /*0018*/ 	.byte	0x04, 0x2f
        /*001a*/ 	.short	(.L_7 - .L_6)
	.align		4
.L_6:
        /*001c*/ 	.word	index@(_Z24compute_gradients_kernelPfS_S_mmmj)
        /*0020*/ 	.word	0x00000010


	//----- nvinfo : EIATTR_FRAME_SIZE
	.align		4
.L_7:
        /*0024*/ 	.byte	0x04, 0x11
        /*0026*/ 	.short	(.L_9 - .L_8)
	.align		4
.L_8:
        /*0028*/ 	.word	index@($__internal_13_$__cuda_sm20_sqrt_rn_f32_slowpath)
        /*002c*/ 	.word	0x00000000


	//----- nvinfo : EIATTR_FRAME_SIZE
	.align		4
.L_9:
        /*0030*/ 	.byte	0x04, 0x11
        /*0032*/ 	.short	(.L_11 - .L_10)
	.align		4
.L_10:
        /*0034*/ 	.word	index@($__internal_12_$__cuda_sm20_div_u64)
        /*0038*/ 	.word	0x00000000


	//----- nvinfo : EIATTR_FRAME_SIZE
	.align		4
.L_11:
        /*003c*/ 	.byte	0x04, 0x11
        /*003e*/ 	.short	(.L_13 - .L_12)
	.align		4
.L_12:
        /*0040*/ 	.word	index@(_Z24compute_gradients_kernelPfS_S_mmmj)
        /*0044*/ 	.word	0x00000000


	//----- nvinfo : EIATTR_REGCOUNT
	.align		4
.L_13:
        /*0048*/ 	.byte	0x04, 0x2f
        /*004a*/ 	.short	(.L_15 - .L_14)
	.align		4
.L_14:
        /*004c*/ 	.word	index@(_Z27preprocess_histogram_kernelPfmmifj)
        /*0050*/ 	.word	0x00000012


	//----- nvinfo : EIATTR_FRAME_SIZE
	.align		4
.L_15:
        /*0054*/ 	.byte	0x04, 0x11
        /*0056*/ 	.short	(.L_17 - .L_16)
	.align		4
.L_16:
        /*0058*/ 	.word	index@($__internal_11_$__cuda_sm3x_div_rn_noftz_f32_slowpath)
        /*005c*/ 	.word	0x00000000


	//----- nvinfo : EIATTR_FRAME_SIZE
	.align		4
.L_17:
        /*0060*/ 	.byte	0x04, 0x11
        /*0062*/ 	.short	(.L_19 - .L_18)
	.align		4
.L_18:
        /*0064*/ 	.word	index@($__internal_10_$__cuda_sm20_div_u64)
        /*0068*/ 	.word	0x00000000


	//----- nvinfo : EIATTR_FRAME_SIZE
	.align		4
.L_19:
        /*006c*/ 	.byte	0x04, 0x11
        /*006e*/ 	.short	(.L_21 - .L_20)
	.align		4
.L_20:
        /*0070*/ 	.word	index@(_Z27preprocess_histogram_kernelPfmmifj)
        /*0074*/ 	.word	0x00000000


	//----- nvinfo : EIATTR_REGCOUNT
	.align		4
.L_21:
        /*0078*/ 	.byte	0x04, 0x2f
        /*007a*/ 	.short	(.L_23 - .L_22)
	.align		4
.L_22:
        /*007c*/ 	.word	index@(_Z22linear_sampling_kernelPfS_mmmmmmj)
        /*0080*/ 	.word	0x0000001e


	//----- nvinfo : EIATTR_FRAME_SIZE
	.align		4
.L_23:
        /*0084*/ 	.byte	0x04, 0x11
        /*0086*/ 	.short	(.L_25 - .L_24)
	.align		4
.L_24:
        /*0088*/ 	.word	index@($__internal_9_$__cuda_sm3x_div_rn_noftz_f32_slowpath)
        /*008c*/ 	.word	0x00000000


	//----- nvinfo : EIATTR_FRAME_SIZE
	.align		4
.L_25:
        /*0090*/ 	.byte	0x04, 0x11
        /*0092*/ 	.short	(.L_27 - .L_26)
	.align		4
.L_26:
        /*0094*/ 	.word	index@($__internal_8_$__cuda_sm20_div_u64)
        /*0098*/ 	.word	0x00000000


	//----- nvinfo : EIATTR_FRAME_SIZE
	.align		4
.L_27:
        /*009c*/ 	.byte	0x04, 0x11
        /*009e*/ 	.short	(.L_29 - .L_28)
	.align		4
.L_28:
        /*00a0*/ 	.word	index@(_Z22linear_sampling_kernelPfS_mmmmmmj)
        /*00a4*/ 	.word	0x00000000


	//----- nvinfo : EIATTR_REGCOUNT
	.align		4
.L_29:
        /*00a8*/ 	.byte	0x04, 0x2f
        /*00aa*/ 	.short	(.L_31 - .L_30)
	.align		4
.L_30:
        /*00ac*/ 	.word	index@(_Z32perona_malik_g1_diffusion_kernelPfmS_mfS_mmmj)
        /*00b0*/ 	.word	0x00000012


	//----- nvinfo : EIATTR_FRAME_SIZE
	.align		4
.L_31:
        /*00b4*/ 	.byte	0x04, 0x11
        /*00b6*/ 	.short	(.L_33 - .L_32)
	.align		4
.L_32:
        /*00b8*/ 	.word	index@($__internal_7_$__cuda_sm20_div_u64)
        /*00bc*/ 	.word	0x00000000


	//----- nvinfo : EIATTR_FRAME_SIZE
	.align		4
.L_33:
        /*00c0*/ 	.byte	0x04, 0x11
        /*00c2*/ 	.short	(.L_35 - .L_34)
	.align		4
.L_34:
        /*00c4*/ 	.word	index@(_Z32perona_malik_g1_diffusion_kernelPfmS_mfS_mmmj)
        /*00c8*/ 	.word	0x00000000


	//----- nvinfo : EIATTR_REGCOUNT
	.align		4
.L_35:
        /*00cc*/ 	.byte	0x04, 0x2f
        /*00ce*/ 	.short	(.L_37 - .L_36)
	.align		4
.L_36:
        /*00d0*/ 	.word	index@(_Z32perona_malik_g2_diffusion_kernelPfmS_mfS_mmmj)
        /*00d4*/ 	.word	0x00000012


	//----- nvinfo : EIATTR_FRAME_SIZE
	.align		4
.L_37:
        /*00d8*/ 	.byte	0x04, 0x11
        /*00da*/ 	.short	(.L_39 - .L_38)
	.align		4
.L_38:
        /*00dc*/ 	.word	index@($__internal_6_$__cuda_sm20_rcp_rn_f32_slowpath)
        /*00e0*/ 	.word	0x00000000


	//----- nvinfo : EIATTR_FRAME_SIZE
	.align		4
.L_39:
        /*00e4*/ 	.byte	0x04, 0x11
        /*00e6*/ 	.short	(.L_41 - .L_40)
	.align		4
.L_40:
        /*00e8*/ 	.word	index@($__internal_5_$__cuda_sm20_div_u64)
        /*00ec*/ 	.word	0x00000000


	//----- nvinfo : EIATTR_FRAME_SIZE
	.align		4
.L_41:
        /*00f0*/ 	.byte	0x04, 0x11
        /*00f2*/ 	.short	(.L_43 - .L_42)
	.align		4
.L_42:
        /*00f4*/ 	.word	index@(_Z32perona_malik_g2_diffusion_kernelPfmS_mfS_mmmj)
        /*00f8*/ 	.word	0x00000000


	//----- nvinfo : EIATTR_REGCOUNT
	.align		4
.L_43:
        /*00fc*/ 	.byte	0x04, 0x2f
        /*00fe*/ 	.short	(.L_45 - .L_44)
	.align		4
.L_44:
        /*0100*/ 	.word	index@(_Z25weickert_diffusion_kernelPfmS_mfS_mmmj)
        /*0104*/ 	.word	0x00000012


	//----- nvinfo : EIATTR_FRAME_SIZE
	.align		4
.L_45:
        /*0108*/ 	.byte	0x04, 0x11
        /*010a*/ 	.short	(.L_47 - .L_46)
	.align		4
.L_46:
        /*010c*/ 	.word	index@($__internal_4_$__cuda_sm3x_div_rn_noftz_f32_slowpath)
        /*0110*/ 	.word	0x00000000


	//----- nvinfo : EIATTR_FRAME_SIZE
	.align		4
.L_47:
        /*0114*/ 	.byte	0x04, 0x11
        /*0116*/ 	.short	(.L_49 - .L_48)
	.align		4
.L_48:
        /*0118*/ 	.word	index@($__internal_3_$__cuda_sm20_div_u64)
        /*011c*/ 	.word	0x00000000


	//----- nvinfo : EIATTR_FRAME_SIZE
	.align		4
.L_49:
        /*0120*/ 	.byte	0x04, 0x11
        /*0122*/ 	.short	(.L_51 - .L_50)
	.align		4
.L_50:
        /*0124*/ 	.word	index@(_Z25weickert_diffusion_kernelPfmS_mfS_mmmj)
        /*0128*/ 	.word	0x00000000


	//----- nvinfo : EIATTR_REGCOUNT
	.align		4
.L_51:
        /*012c*/ 	.byte	0x04, 0x2f
        /*012e*/ 	.short	(.L_53 - .L_52)
	.align		4
.L_52:
        /*0130*/ 	.word	index@(_Z27charbonier_diffusion_kernelPfmS_mfS_mmmj)
        /*0134*/ 	.word	0x00000012


	//----- nvinfo : EIATTR_FRAME_SIZE
	.align		4
.L_53:
        /*0138*/ 	.byte	0x04, 0x11
        /*013a*/ 	.short	(.L_55 - .L_54)
	.align		4
.L_54:
        /*013c*/ 	.word	index@($__internal_2_$__cuda_sm20_sqrt_rn_f32_slowpath)
        /*0140*/ 	.word	0x00000000


	//----- nvinfo : EIATTR_FRAME_SIZE
	.align		4
.L_55:
        /*0144*/ 	.byte	0x04, 0x11
        /*0146*/ 	.short	(.L_57 - .L_56)
	.align		4
.L_56:
        /*0148*/ 	.word	index@($__internal_1_$__cuda_sm20_rcp_rn_f32_slowpath)
        /*014c*/ 	.word	0x00000000


	//----- nvinfo : EIATTR_FRAME_SIZE
	.align		4
.L_57:
        /*0150*/ 	.byte	0x04, 0x11
        /*0152*/ 	.short	(.L_59 - .L_58)
	.align		4
.L_58:
        /*0154*/ 	.word	index@($__internal_0_$__cuda_sm20_div_u64)
        /*0158*/ 	.word	0x00000000


	//----- nvinfo : EIATTR_FRAME_SIZE
	.align		4
.L_59:
        /*015c*/ 	.byte	0x04, 0x11
        /*015e*/ 	.short	(.L_61 - .L_60)
	.align		4
.L_60:
        /*0160*/ 	.word	index@(_Z27charbonier_diffusion_kernelPfmS_mfS_mmmj)
        /*0164*/ 	.word	0x00000000


	//----- nvinfo : EIATTR_MIN_STACK_SIZE
	.align		4
.L_61:
        /*0168*/ 	.byte	0x04, 0x12
        /*016a*/ 	.short	(.L_63 - .L_62)
	.align		4
.L_62:
        /*016c*/ 	.word	index@(_Z27charbonier_diffusion_kernelPfmS_mfS_mmmj)
        /*0170*/ 	.word	0x00000000


	//----- nvinfo : EIATTR_MIN_STACK_SIZE
	.align		4
.L_63:
        /*0174*/ 	.byte	0x04, 0x12
        /*0176*/ 	.short	(.L_65 - .L_64)
	.align		4
.L_64:
        /*0178*/ 	.word	index@(_Z25weickert_diffusion_kernelPfmS_mfS_mmmj)
        /*017c*/ 	.word	0x00000000


	//----- nvinfo : EIATTR_MIN_STACK_SIZE
	.align		4
.L_65:
        /*0180*/ 	.byte	0x04, 0x12
        /*0182*/ 	.short	(.L_67 - .L_66)
	.align		4
.L_66:
        /*0184*/ 	.word	index@(_Z32perona_malik_g2_diffusion_kernelPfmS_mfS_mmmj)
        /*0188*/ 	.word	0x00000000


	//----- nvinfo : EIATTR_MIN_STACK_SIZE
	.align		4
.L_67:
        /*018c*/ 	.byte	0x04, 0x12
        /*018e*/ 	.short	(.L_69 - .L_68)
	.align		4
.L_68:
        /*0190*/ 	.word	index@(_Z32perona_malik_g1_diffusion_kernelPfmS_mfS_mmmj)
        /*0194*/ 	.word	0x00000000


	//----- nvinfo : EIATTR_MIN_STACK_SIZE
	.align		4
.L_69:
        /*0198*/ 	.byte	0x04, 0x12
        /*019a*/ 	.short	(.L_71 - .L_70)
	.align		4
.L_70:
        /*019c*/ 	.word	index@(_Z22linear_sampling_kernelPfS_mmmmmmj)
        /*01a0*/ 	.word	0x00000000


	//----- nvinfo : EIATTR_MIN_STACK_SIZE
	.align		4
.L_71:
        /*01a4*/ 	.byte	0x04, 0x12
        /*01a6*/ 	.short	(.L_73 - .L_72)
	.align		4
.L_72:
        /*01a8*/ 	.word	index@(_Z27preprocess_histogram_kernelPfmmifj)
        /*01ac*/ 	.word	0x00000000


	//----- nvinfo : EIATTR_MIN_STACK_SIZE
	.align		4
.L_73:
        /*01b0*/ 	.byte	0x04, 0x12
        /*01b2*/ 	.short	(.L_75 - .L_74)
	.align		4
.L_74:
        /*01b4*/ 	.word	index@(_Z24compute_gradients_kernelPfS_S_mmmj)
        /*01b8*/ 	.word	0x00000000


	//----- nvinfo : EIATTR_MIN_STACK_SIZE
	.align		4
.L_75:
        /*01bc*/ 	.byte	0x04, 0x12
        /*01be*/ 	.short	(.L_77 - .L_76)
	.align		4
.L_76:
        /*01c0*/ 	.word	index@(_Z21print_elements_kernelPhi)
        /*01c4*/ 	.word	0x00000008
.L_77:


//--------------------- .nv.compat                --------------------------
	.section	.nv.compat,"",@"SHT_CUDA_COMPAT_INFO"
	.align	4
        /*0000*/ 	.byte	0x02, 0x09, 0x00, 0x00, 0x02, 0x02, 0x01, 0x00, 0x02, 0x05, 0x05, 0x00, 0x03, 0x07, 0x01, 0x01
        /*0010*/ 	.byte	0x02, 0x03, 0x00, 0x00, 0x02, 0x06, 0x01, 0x00, 0x04, 0x0b, 0x08, 0x00, 0x01, 0x00, 0x00, 0x00
        /*0020*/ 	.byte	0x00, 0x00, 0x00, 0x00


//--------------------- .nv.info._Z27charbonier_diffusion_kernelPfmS_mfS_mmmj --------------------------
	.section	.nv.info._Z27charbonier_diffusion_kernelPfmS_mfS_mmmj,"",@"SHT_CUDA_INFO"
	.sectionflags	@""
	.align	4


	//----- nvinfo : EIATTR_CUDA_API_VERSION
	.align		4
        /*0000*/ 	.byte	0x04, 0x37
        /*0002*/ 	.short	(.L_79 - .L_78)
.L_78:
        /*0004*/ 	.word	0x00000082


	//----- nvinfo : EIATTR_KPARAM_INFO
	.align		4
.L_79:
        /*0008*/ 	.byte	0x04, 0x17
        /*000a*/ 	.short	(.L_81 - .L_80)
.L_80:
        /*000c*/ 	.word	0x00000000
        /*0010*/ 	.short	0x0009
        /*0012*/ 	.short	0x0048
        /*0014*/ 	.byte	0x00, 0xf0, 0x11, 0x00


	//----- nvinfo : EIATTR_KPARAM_INFO
	.align		4
.L_81:
        /*0018*/ 	.byte	0x04, 0x17
        /*001a*/ 	.short	(.L_83 - .L_82)
.L_82:
        /*001c*/ 	.word	0x00000000
        /*0020*/ 	.short	0x0008
        /*0022*/ 	.short	0x0040
        /*0024*/ 	.byte	0x00, 0xf0, 0x21, 0x00


	//----- nvinfo : EIATTR_KPARAM_INFO
	.align		4
.L_83:
        /*0028*/ 	.byte	0x04, 0x17
        /*002a*/ 	.short	(.L_85 - .L_84)
.L_84:
        /*002c*/ 	.word	0x00000000
        /*0030*/ 	.short	0x0007
        /*0032*/ 	.short	0x0038
        /*0034*/ 	.byte	0x00, 0xf0, 0x21, 0x00


	//----- nvinfo : EIATTR_KPARAM_INFO
	.align		4
.L_85:
        /*0038*/ 	.byte	0x04, 0x17
        /*003a*/ 	.short	(.L_87 - .L_86)
.L_86:
        /*003c*/ 	.word	0x00000000
        /*0040*/ 	.short	0x0006
        /*0042*/ 	.short	0x0030
        /*0044*/ 	.byte	0x00, 0xf0, 0x21, 0x00


	//----- nvinfo : EIATTR_KPARAM_INFO
	.align		4
.L_87:
        /*0048*/ 	.byte	0x04, 0x17
        /*004a*/ 	.short	(.L_89 - .L_88)
.L_88:
        /*004c*/ 	.word	0x00000000
        /*0050*/ 	.short	0x0005
        /*0052*/ 	.short	0x0028
        /*0054*/ 	.byte	0x00, 0xf5, 0x21, 0x00


	//----- nvinfo : EIATTR_KPARAM_INFO
	.align		4
.L_89:
        /*0058*/ 	.byte	0x04, 0x17
        /*005a*/ 	.short	(.L_91 - .L_90)
.L_90:
        /*005c*/ 	.word	0x00000000
        /*0060*/ 	.short	0x0004
        /*0062*/ 	.short	0x0020
        /*0064*/ 	.byte	0x00, 0xf0, 0x11, 0x00


	//----- nvinfo : EIATTR_KPARAM_INFO
	.align		4
.L_91:
        /*0068*/ 	.byte	0x04, 0x17
        /*006a*/ 	.short	(.L_93 - .L_92)
.L_92:
        /*006c*/ 	.word	0x00000000
        /*0070*/ 	.short	0x0003
        /*0072*/ 	.short	0x0018
        /*0074*/ 	.byte	0x00, 0xf0, 0x21, 0x00


	//----- nvinfo : EIATTR_KPARAM_INFO
	.align		4
.L_93:
        /*0078*/ 	.byte	0x04, 0x17
        /*007a*/ 	.short	(.L_95 - .L_94)
.L_94:
        /*007c*/ 	.word	0x00000000
        /*0080*/ 	.short	0x0002
        /*0082*/ 	.short	0x0010
        /*0084*/ 	.byte	0x00, 0xf5, 0x21, 0x00


	//----- nvinfo : EIATTR_KPARAM_INFO
	.align		4
.L_95:
        /*0088*/ 	.byte	0x04, 0x17
        /*008a*/ 	.short	(.L_97 - .L_96)
.L_96:
        /*008c*/ 	.word	0x00000000
        /*0090*/ 	.short	0x0001
        /*0092*/ 	.short	0x0008
        /*0094*/ 	.byte	0x00, 0xf0, 0x21, 0x00


	//----- nvinfo : EIATTR_KPARAM_INFO
	.align		4
.L_97:
        /*0098*/ 	.byte	0x04, 0x17
        /*009a*/ 	.short	(.L_99 - .L_98)
.L_98:
        /*009c*/ 	.word	0x00000000
        /*00a0*/ 	.short	0x0000
        /*00a2*/ 	.short	0x0000
        /*00a4*/ 	.byte	0x00, 0xf5, 0x21, 0x00


	//----- nvinfo : EIATTR_SPARSE_MMA_MASK
	.align		4
.L_99:
        /*00a8*/ 	.byte	0x03, 0x50
        /*00aa*/ 	.short	0x0000


	//----- nvinfo : EIATTR_MAXREG_COUNT
	.align		4
        /*00ac*/ 	.byte	0x03, 0x1b
        /*00ae*/ 	.short	0x00ff


	//----- nvinfo : EIATTR_MERCURY_ISA_VERSION
	.align		4
        /*00b0*/ 	.byte	0x03, 0x5f
        /*00b2*/ 	.short	0x0101


	//----- nvinfo : EIATTR_VRC_CTA_INIT_COUNT
	.align		4
        /*00b4*/ 	.byte	0x02, 0x4a
	.zero		1
	.zero		1


	//----- nvinfo : EIATTR_EXIT_INSTR_OFFSETS
	.align		4
        /*00b8*/ 	.byte	0x04, 0x1c
        /*00ba*/ 	.short	(.L_101 - .L_100)


	//   ....[0]....
.L_100:
        /*00bc*/ 	.word	0x00000240


	//   ....[1]....
        /*00c0*/ 	.word	0x00000640


	//----- nvinfo : EIATTR_CRS_STACK_SIZE
	.align		4
.L_101:
        /*00c4*/ 	.byte	0x04, 0x1e
        /*00c6*/ 	.short	(.L_103 - .L_102)
.L_102:
        /*00c8*/ 	.word	0x00000000


	//----- nvinfo : EIATTR_CBANK_PARAM_SIZE
	.align		4
.L_103:
        /*00cc*/ 	.byte	0x03, 0x19
        /*00ce*/ 	.short	0x004c


	//----- nvinfo : EIATTR_PARAM_CBANK
	.align		4
        /*00d0*/ 	.byte	0x04, 0x0a
        /*00d2*/ 	.short	(.L_105 - .L_104)
	.align		4
.L_104:
        /*00d4*/ 	.word	index@(.nv.constant0._Z27charbonier_diffusion_kernelPfmS_mfS_mmmj)
        /*00d8*/ 	.short	0x0380
        /*00da*/ 	.short	0x004c


	//----- nvinfo : EIATTR_SW_WAR
	.align		4
.L_105:
        /*00dc*/ 	.byte	0x04, 0x36
        /*00de*/ 	.short	(.L_107 - .L_106)
.L_106:
        /*00e0*/ 	.word	0x00000008
.L_107:


//--------------------- .nv.info._Z25weickert_diffusion_kernelPfmS_mfS_mmmj --------------------------
	.section	.nv.info._Z25weickert_diffusion_kernelPfmS_mfS_mmmj,"",@"SHT_CUDA_INFO"
	.sectionflags	@""
	.align	4


	//----- nvinfo : EIATTR_CUDA_API_VERSION
	.align		4
        /*0000*/ 	.byte	0x04, 0x37
        /*0002*/ 	.short	(.L_109 - .L_108)
.L_108:
        /*0004*/ 	.word	0x00000082


	//----- nvinfo : EIATTR_KPARAM_INFO
	.align		4
.L_109:
        /*0008*/ 	.byte	0x04, 0x17
        /*000a*/ 	.short	(.L_111 - .L_110)
.L_110:
        /*000c*/ 	.word	0x00000000
        /*0010*/ 	.short	0x0009
        /*0012*/ 	.short	0x0048
        /*0014*/ 	.byte	0x00, 0xf0, 0x11, 0x00


	//----- nvinfo : EIATTR_KPARAM_INFO
	.align		4
.L_111:
        /*0018*/ 	.byte	0x04, 0x17
        /*001a*/ 	.short	(.L_113 - .L_112)
.L_112:
        /*001c*/ 	.word	0x00000000
        /*0020*/ 	.short	0x0008
        /*0022*/ 	.short	0x0040
        /*0024*/ 	.byte	0x00, 0xf0, 0x21, 0x00


	//----- nvinfo : EIATTR_KPARAM_INFO
	.align		4
.L_113:
        /*0028*/ 	.byte	0x04, 0x17
        /*002a*/ 	.short	(.L_115 - .L_114)
.L_114:
        /*002c*/ 	.word	0x00000000
        /*0030*/ 	.short	0x0007
        /*0032*/ 	.short	0x0038
        /*0034*/ 	.byte	0x00, 0xf0, 0x21, 0x00


	//----- nvinfo : EIATTR_KPARAM_INFO
	.align		4
.L_115:
        /*0038*/ 	.byte	0x04, 0x17
        /*003a*/ 	.short	(.L_117 - .L_116)
.L_116:
        /*003c*/ 	.word	0x00000000
        /*0040*/ 	.short	0x0006
        /*0042*/ 	.short	0x0030
        /*0044*/ 	.byte	0x00, 0xf0, 0x21, 0x00


	//----- nvinfo : EIATTR_KPARAM_INFO
	.align		4
.L_117:
        /*0048*/ 	.byte	0x04, 0x17
        /*004a*/ 	.short	(.L_119 - .L_118)
.L_118:
        /*004c*/ 	.word	0x00000000
        /*0050*/ 	.short	0x0005
        /*0052*/ 	.short	0x0028
        /*0054*/ 	.byte	0x00, 0xf5, 0x21, 0x00


	//----- nvinfo : EIATTR_KPARAM_INFO
	.align		4
.L_119:
        /*0058*/ 	.byte	0x04, 0x17
        /*005a*/ 	.short	(.L_121 - .L_120)
.L_120:
        /*005c*/ 	.word	0x00000000
        /*0060*/ 	.short	0x0004
        /*0062*/ 	.short	0x0020
        /*0064*/ 	.byte	0x00, 0xf0, 0x11, 0x00


	//----- nvinfo : EIATTR_KPARAM_INFO
	.align		4
.L_121:
        /*0068*/ 	.byte	0x04, 0x17
        /*006a*/ 	.short	(.L_123 - .L_122)
.L_122:
        /*006c*/ 	.word	0x00000000
        /*0070*/ 	.short	0x0003
        /*0072*/ 	.short	0x0018
        /*0074*/ 	.byte	0x00, 0xf0, 0x21, 0x00


	//----- nvinfo : EIATTR_KPARAM_INFO
	.align		4
.L_123:
        /*0078*/ 	.byte	0x04, 0x17
        /*007a*/ 	.short	(.L_125 - .L_124)
.L_124:
        /*007c*/ 	.word	0x00000000
        /*0080*/ 	.short	0x0002
        /*0082*/ 	.short	0x0010
        /*0084*/ 	.byte	0x00, 0xf5, 0x21, 0x00


	//----- nvinfo : EIATTR_KPARAM_INFO
	.align		4
.L_125:
        /*0088*/ 	.byte	0x04, 0x17
        /*008a*/ 	.short	(.L_127 - .L_126)
.L_126:
        /*008c*/ 	.word	0x00000000
        /*0090*/ 	.short	0x0001
        /*0092*/ 	.short	0x0008
        /*0094*/ 	.byte	0x00, 0xf0, 0x21, 0x00


	//----- nvinfo : EIATTR_KPARAM_INFO
	.align		4
.L_127:
        /*0098*/ 	.byte	0x04, 0x17
        /*009a*/ 	.short	(.L_129 - .L_128)
.L_128:
        /*009c*/ 	.word	0x00000000
        /*00a0*/ 	.short	0x0000
        /*00a2*/ 	.short	0x0000
        /*00a4*/ 	.byte	0x00, 0xf5, 0x21, 0x00


	//----- nvinfo : EIATTR_SPARSE_MMA_MASK
	.align		4
.L_129:
        /*00a8*/ 	.byte	0x03, 0x50
        /*00aa*/ 	.short	0x0000


	//----- nvinfo : EIATTR_MAXREG_COUNT
	.align		4
        /*00ac*/ 	.byte	0x03, 0x1b
        /*00ae*/ 	.short	0x00ff


	//----- nvinfo : EIATTR_MERCURY_ISA_VERSION
	.align		4
        /*00b0*/ 	.byte	0x03, 0x5f
        /*00b2*/ 	.short	0x0101


	//----- nvinfo : EIATTR_VRC_CTA_INIT_COUNT
	.align		4
        /*00b4*/ 	.byte	0x02, 0x4a
	.zero		1
	.zero		1


	//----- nvinfo : EIATTR_EXIT_INSTR_OFFSETS
	.align		4
        /*00b8*/ 	.byte	0x04, 0x1c
        /*00ba*/ 	.short	(.L_131 - .L_130)


	//   ....[0]....
.L_130:
        /*00bc*/ 	.word	0x00000210


	//   ....[1]....
        /*00c0*/ 	.word	0x000005f0


	//----- nvinfo : EIATTR_CRS_STACK_SIZE
	.align		4
.L_131:
        /*00c4*/ 	.byte	0x04, 0x1e
        /*00c6*/ 	.short	(.L_133 - .L_132)
.L_132:
        /*00c8*/ 	.word	0x00000000


	//----- nvinfo : EIATTR_CBANK_PARAM_SIZE
	.align		4
.L_133:
        /*00cc*/ 	.byte	0x03, 0x19
        /*00ce*/ 	.short	0x004c


	//----- nvinfo : EIATTR_PARAM_CBANK
	.align		4
        /*00d0*/ 	.byte	0x04, 0x0a
        /*00d2*/ 	.short	(.L_135 - .L_134)
	.align		4
.L_134:
        /*00d4*/ 	.word	index@(.nv.constant0._Z25weickert_diffusion_kernelPfmS_mfS_mmmj)
        /*00d8*/ 	.short	0x0380
        /*00da*/ 	.short	0x004c


	//----- nvinfo : EIATTR_SW_WAR
	.align		4
.L_135:
        /*00dc*/ 	.byte	0x04, 0x36
        /*00de*/ 	.short	(.L_137 - .L_136)
.L_136:
        /*00e0*/ 	.word	0x00000008
.L_137:


//--------------------- .nv.info._Z32perona_malik_g2_diffusion_kernelPfmS_mfS_mmmj --------------------------
	.section	.nv.info._Z32perona_malik_g2_diffusion_kernelPfmS_mfS_mmmj,"",@"SHT_CUDA_INFO"
	.sectionflags	@""
	.align	4


	//----- nvinfo : EIATTR_CUDA_API_VERSION
	.align		4
        /*0000*/ 	.byte	0x04, 0x37
        /*0002*/ 	.short	(.L_139 - .L_138)
.L_138:
        /*0004*/ 	.word	0x00000082


	//----- nvinfo : EIATTR_KPARAM_INFO
	.align		4
.L_139:
        /*0008*/ 	.byte	0x04, 0x17
        /*000a*/ 	.short	(.L_141 - .L_140)
.L_140:
        /*000c*/ 	.word	0x00000000
        /*0010*/ 	.short	0x0009
        /*0012*/ 	.short	0x0048
        /*0014*/ 	.byte	0x00, 0xf0, 0x11, 0x00


	//----- nvinfo : EIATTR_KPARAM_INFO
	.align		4
.L_141:
        /*0018*/ 	.byte	0x04, 0x17
        /*001a*/ 	.short	(.L_143 - .L_142)
.L_142:
        /*001c*/ 	.word	0x00000000
        /*0020*/ 	.short	0x0008
        /*0022*/ 	.short	0x0040
        /*0024*/ 	.byte	0x00, 0xf0, 0x21, 0x00


	//----- nvinfo : EIATTR_KPARAM_INFO
	.align		4
.L_143:
        /*0028*/ 	.byte	0x04, 0x17
        /*002a*/ 	.short	(.L_145 - .L_144)
.L_144:
        /*002c*/ 	.word	0x00000000
        /*0030*/ 	.short	0x0007
        /*0032*/ 	.short	0x0038
        /*0034*/ 	.byte	0x00, 0xf0, 0x21, 0x00


	//----- nvinfo : EIATTR_KPARAM_INFO
	.align		4
.L_145:
        /*0038*/ 	.byte	0x04, 0x17
        /*003a*/ 	.short	(.L_147 - .L_146)
.L_146:
        /*003c*/ 	.word	0x00000000
        /*0040*/ 	.short	0x0006
        /*0042*/ 	.short	0x0030
        /*0044*/ 	.byte	0x00, 0xf0, 0x21, 0x00


	//----- nvinfo : EIATTR_KPARAM_INFO
	.align		4
.L_147:
        /*0048*/ 	.byte	0x04, 0x17
        /*004a*/ 	.short	(.L_149 - .L_148)
.L_148:
        /*004c*/ 	.word	0x00000000
        /*0050*/ 	.short	0x0005
        /*0052*/ 	.short	0x0028
        /*0054*/ 	.byte	0x00, 0xf5, 0x21, 0x00


	//----- nvinfo : EIATTR_KPARAM_INFO
	.align		4
.L_149:
        /*0058*/ 	.byte	0x04, 0x17
        /*005a*/ 	.short	(.L_151 - .L_150)
.L_150:
        /*005c*/ 	.word	0x00000000
        /*0060*/ 	.short	0x0004
        /*0062*/ 	.short	0x0020
        /*0064*/ 	.byte	0x00, 0xf0, 0x11, 0x00


	//----- nvinfo : EIATTR_KPARAM_INFO
	.align		4
.L_151:
        /*0068*/ 	.byte	0x04, 0x17
        /*006a*/ 	.short	(.L_153 - .L_152)
.L_152:
        /*006c*/ 	.word	0x00000000
        /*0070*/ 	.short	0x0003
        /*0072*/ 	.short	0x0018
        /*0074*/ 	.byte	0x00, 0xf0, 0x21, 0x00


	//----- nvinfo : EIATTR_KPARAM_INFO
	.align		4
.L_153:
        /*0078*/ 	.byte	0x04, 0x17
        /*007a*/ 	.short	(.L_155 - .L_154)
.L_154:
        /*007c*/ 	.word	0x00000000
        /*0080*/ 	.short	0x0002
        /*0082*/ 	.short	0x0010
        /*0084*/ 	.byte	0x00, 0xf5, 0x21, 0x00


	//----- nvinfo : EIATTR_KPARAM_INFO
	.align		4
.L_155:
        /*0088*/ 	.byte	0x04, 0x17
        /*008a*/ 	.short	(.L_157 - .L_156)
.L_156:
        /*008c*/ 	.word	0x00000000
        /*0090*/ 	.short	0x0001
        /*0092*/ 	.short	0x0008
        /*0094*/ 	.byte	0x00, 0xf0, 0x21, 0x00


	//----- nvinfo : EIATTR_KPARAM_INFO
	.align		4
.L_157:
        /*0098*/ 	.byte	0x04, 0x17
        /*009a*/ 	.short	(.L_159 - .L_158)
.L_158:
        /*009c*/ 	.word	0x00000000
        /*00a0*/ 	.short	0x0000
        /*00a2*/ 	.short	0x0000
        /*00a4*/ 	.byte	0x00, 0xf5, 0x21, 0x00


	//----- nvinfo : EIATTR_SPARSE_MMA_MASK
	.align		4
.L_159:
        /*00a8*/ 	.byte	0x03, 0x50
        /*00aa*/ 	.short	0x0000


	//----- nvinfo : EIATTR_MAXREG_COUNT
	.align		4
        /*00ac*/ 	.byte	0x03, 0x1b
        /*00ae*/ 	.short	0x00ff


	//----- nvinfo : EIATTR_MERCURY_ISA_VERSION
	.align		4
        /*00b0*/ 	.byte	0x03, 0x5f
        /*00b2*/ 	.short	0x0101


	//----- nvinfo : EIATTR_VRC_CTA_INIT_COUNT
	.align		4
        /*00b4*/ 	.byte	0x02, 0x4a
	.zero		1
	.zero		1


	//----- nvinfo : EIATTR_EXIT_INSTR_OFFSETS
	.align		4
        /*00b8*/ 	.byte	0x04, 0x1c
        /*00ba*/ 	.short	(.L_161 - .L_160)


	//   ....[0]....
.L_160:
        /*00bc*/ 	.word	0x00000240


	//   ....[1]....
        /*00c0*/ 	.word	0x00000570


	//----- nvinfo : EIATTR_CRS_STACK_SIZE
	.align		4
.L_161:
        /*00c4*/ 	.byte	0x04, 0x1e
        /*00c6*/ 	.short	(.L_163 - .L_162)
.L_162:
        /*00c8*/ 	.word	0x00000000


	//----- nvinfo : EIATTR_CBANK_PARAM_SIZE
	.align		4
.L_163:
        /*00cc*/ 	.byte	0x03, 0x19
        /*00ce*/ 	.short	0x004c


	//----- nvinfo : EIATTR_PARAM_CBANK
	.align		4
        /*00d0*/ 	.byte	0x04, 0x0a
        /*00d2*/ 	.short	(.L_165 - .L_164)
	.align		4
.L_164:
        /*00d4*/ 	.word	index@(.nv.constant0._Z32perona_malik_g2_diffusion_kernelPfmS_mfS_mmmj)
        /*00d8*/ 	.short	0x0380
        /*00da*/ 	.short	0x004c


	//----- nvinfo : EIATTR_SW_WAR
	.align		4
.L_165:
        /*00dc*/ 	.byte	0x04, 0x36
        /*00de*/ 	.short	(.L_167 - .L_166)
.L_166:
        /*00e0*/ 	.word	0x00000008
.L_167:


//--------------------- .nv.info._Z32perona_malik_g1_diffusion_kernelPfmS_mfS_mmmj --------------------------
	.section	.nv.info._Z32perona_malik_g1_diffusion_kernelPfmS_mfS_mmmj,"",@"SHT_CUDA_INFO"
	.sectionflags	@""
	.align	4


	//----- nvinfo : EIATTR_CUDA_API_VERSION
	.align		4
        /*0000*/ 	.byte	0x04, 0x37
        /*0002*/ 	.short	(.L_169 - .L_168)
.L_168:
        /*0004*/ 	.word	0x00000082


	//----- nvinfo : EIATTR_KPARAM_INFO
	.align		4
.L_169:
        /*0008*/ 	.byte	0x04, 0x17
        /*000a*/ 	.short	(.L_171 - .L_170)
.L_170:
        /*000c*/ 	.word	0x00000000
        /*0010*/ 	.short	0x0009
        /*0012*/ 	.short	0x0048
        /*0014*/ 	.byte	0x00, 0xf0, 0x11, 0x00


	//----- nvinfo : EIATTR_KPARAM_INFO
	.align		4
.L_171:
        /*0018*/ 	.byte	0x04, 0x17
        /*001a*/ 	.short	(.L_173 - .L_172)
.L_172:
        /*001c*/ 	.word	0x00000000
        /*0020*/ 	.short	0x0008
        /*0022*/ 	.short	0x0040
        /*0024*/ 	.byte	0x00, 0xf0, 0x21, 0x00


	//----- nvinfo : EIATTR_KPARAM_INFO
	.align		4
.L_173:
        /*0028*/ 	.byte	0x04, 0x17
        /*002a*/ 	.short	(.L_175 - .L_174)
.L_174:
        /*002c*/ 	.word	0x00000000
        /*0030*/ 	.short	0x0007
        /*0032*/ 	.short	0x0038
        /*0034*/ 	.byte	0x00, 0xf0, 0x21, 0x00


	//----- nvinfo : EIATTR_KPARAM_INFO
	.align		4
.L_175:
        /*0038*/ 	.byte	0x04, 0x17
        /*003a*/ 	.short	(.L_177 - .L_176)
.L_176:
        /*003c*/ 	.word	0x00000000
        /*0040*/ 	.short	0x0006
        /*0042*/ 	.short	0x0030
        /*0044*/ 	.byte	0x00, 0xf0, 0x21, 0x00


	//----- nvinfo : EIATTR_KPARAM_INFO
	.align		4
.L_177:
        /*0048*/ 	.byte	0x04, 0x17
        /*004a*/ 	.short	(.L_179 - .L_178)
.L_178:
        /*004c*/ 	.word	0x00000000
        /*0050*/ 	.short	0x0005
        /*0052*/ 	.short	0x0028
        /*0054*/ 	.byte	0x00, 0xf5, 0x21, 0x00


	//----- nvinfo : EIATTR_KPARAM_INFO
	.align		4
.L_179:
        /*0058*/ 	.byte	0x04, 0x17
        /*005a*/ 	.short	(.L_181 - .L_180)
.L_180:
        /*005c*/ 	.word	0x00000000
        /*0060*/ 	.short	0x0004
        /*0062*/ 	.short	0x0020
        /*0064*/ 	.byte	0x00, 0xf0, 0x11, 0x00


	//----- nvinfo : EIATTR_KPARAM_INFO
	.align		4
.L_181:
        /*0068*/ 	.byte	0x04, 0x17
        /*006a*/ 	.short	(.L_183 - .L_182)
.L_182:
        /*006c*/ 	.word	0x00000000
        /*0070*/ 	.short	0x0003
        /*0072*/ 	.short	0x0018
        /*0074*/ 	.byte	0x00, 0xf0, 0x21, 0x00


	//----- nvinfo : EIATTR_KPARAM_INFO
	.align		4
.L_183:
        /*0078*/ 	.byte	0x04, 0x17
        /*007a*/ 	.short	(.L_185 - .L_184)
.L_184:
        /*007c*/ 	.word	0x00000000
        /*0080*/ 	.short	0x0002
        /*0082*/ 	.short	0x0010
        /*0084*/ 	.byte	0x00, 0xf5, 0x21, 0x00


	//----- nvinfo : EIATTR_KPARAM_INFO
	.align		4
.L_185:
        /*0088*/ 	.byte	0x04, 0x17
        /*008a*/ 	.short	(.L_187 - .L_186)
.L_186:
        /*008c*/ 	.word	0x00000000
        /*0090*/ 	.short	0x0001
        /*0092*/ 	.short	0x0008
        /*0094*/ 	.byte	0x00, 0xf0, 0x21, 0x00


	//----- nvinfo : EIATTR_KPARAM_INFO
	.align		4
.L_187:
        /*0098*/ 	.byte	0x04, 0x17
        /*009a*/ 	.short	(.L_189 - .L_188)
.L_188:
        /*009c*/ 	.word	0x00000000
        /*00a0*/ 	.short	0x0000
        /*00a2*/ 	.short	0x0000
        /*00a4*/ 	.byte	0x00, 0xf5, 0x21, 0x00


	//----- nvinfo : EIATTR_SPARSE_MMA_MASK
	.align		4
.L_189:
        /*00a8*/ 	.byte	0x03, 0x50
        /*00aa*/ 	.short	0x0000


	//----- nvinfo : EIATTR_MAXREG_COUNT
	.align		4
        /*00ac*/ 	.byte	0x03, 0x1b
        /*00ae*/ 	.short	0x00ff


	//----- nvinfo : EIATTR_MERCURY_ISA_VERSION
	.align		4
        /*00b0*/ 	.byte	0x03, 0x5f
        /*00b2*/ 	.short	0x0101


	//----- nvinfo : EIATTR_VRC_CTA_INIT_COUNT
	.align		4
        /*00b4*/ 	.byte	0x02, 0x4a
	.zero		1
	.zero		1


	//----- nvinfo : EIATTR_EXIT_INSTR_OFFSETS
	.align		4
        /*00b8*/ 	.byte	0x04, 0x1c
        /*00ba*/ 	.short	(.L_191 - .L_190)


	//   ....[0]....
.L_190:
        /*00bc*/ 	.word	0x00000210


	//   ....[1]....
        /*00c0*/ 	.word	0x000004e0


	//----- nvinfo : EIATTR_CRS_STACK_SIZE
	.align		4
.L_191:
        /*00c4*/ 	.byte	0x04, 0x1e
        /*00c6*/ 	.short	(.L_193 - .L_192)
.L_192:
        /*00c8*/ 	.word	0x00000000


	//----- nvinfo : EIATTR_CBANK_PARAM_SIZE
	.align		4
.L_193:
        /*00cc*/ 	.byte	0x03, 0x19
        /*00ce*/ 	.short	0x004c


	//----- nvinfo : EIATTR_PARAM_CBANK
	.align		4
        /*00d0*/ 	.byte	0x04, 0x0a
        /*00d2*/ 	.short	(.L_195 - .L_194)
	.align		4
.L_194:
        /*00d4*/ 	.word	index@(.nv.constant0._Z32perona_malik_g1_diffusion_kernelPfmS_mfS_mmmj)
        /*00d8*/ 	.short	0x0380
        /*00da*/ 	.short	0x004c


	//----- nvinfo : EIATTR_SW_WAR
	.align		4
.L_195:
        /*00dc*/ 	.byte	0x04, 0x36
        /*00de*/ 	.short	(.L_197 - .L_196)
.L_196:
        /*00e0*/ 	.word	0x00000008
.L_197:


//--------------------- .nv.info._Z22linear_sampling_kernelPfS_mmmmmmj --------------------------
	.section	.nv.info._Z22linear_sampling_kernelPfS_mmmmmmj,"",@"SHT_CUDA_INFO"
	.sectionflags	@""
	.align	4


	//----- nvinfo : EIATTR_CUDA_API_VERSION
	.align		4
        /*0000*/ 	.byte	0x04, 0x37
        /*0002*/ 	.short	(.L_199 - .L_198)
.L_198:
        /*0004*/ 	.word	0x00000082


	//----- nvinfo : EIATTR_KPARAM_INFO
	.align		4
.L_199:
        /*0008*/ 	.byte	0x04, 0x17
        /*000a*/ 	.short	(.L_201 - .L_200)
.L_200:
        /*000c*/ 	.word	0x00000000
        /*0010*/ 	.short	0x0008
        /*0012*/ 	.short	0x0040
        /*0014*/ 	.byte	0x00, 0xf0, 0x11, 0x00


	//----- nvinfo : EIATTR_KPARAM_INFO
	.align		4
.L_201:
        /*0018*/ 	.byte	0x04, 0x17
        /*001a*/ 	.short	(.L_203 - .L_202)
.L_202:
        /*001c*/ 	.word	0x00000000
        /*0020*/ 	.short	0x0007
        /*0022*/ 	.short	0x0038
        /*0024*/ 	.byte	0x00, 0xf0, 0x21, 0x00


	//----- nvinfo : EIATTR_KPARAM_INFO
	.align		4
.L_203:
        /*0028*/ 	.byte	0x04, 0x17
        /*002a*/ 	.short	(.L_205 - .L_204)
.L_204:
        /*002c*/ 	.word	0x00000000
        /*0030*/ 	.short	0x0006
        /*0032*/ 	.short	0x0030
        /*0034*/ 	.byte	0x00, 0xf0, 0x21, 0x00


	//----- nvinfo : EIATTR_KPARAM_INFO
	.align		4
.L_205:
        /*0038*/ 	.byte	0x04, 0x17
        /*003a*/ 	.short	(.L_207 - .L_206)
.L_206:
        /*003c*/ 	.word	0x00000000
        /*0040*/ 	.short	0x0005
        /*0042*/ 	.short	0x0028
        /*0044*/ 	.byte	0x00, 0xf0, 0x21, 0x00


	//----- nvinfo : EIATTR_KPARAM_INFO
	.align		4
.L_207:
        /*0048*/ 	.byte	0x04, 0x17
        /*004a*/ 	.short	(.L_209 - .L_208)
.L_208:
        /*004c*/ 	.word	0x00000000
        /*0050*/ 	.short	0x0004
        /*0052*/ 	.short	0x0020
        /*0054*/ 	.byte	0x00, 0xf0, 0x21, 0x00


	//----- nvinfo : EIATTR_KPARAM_INFO
	.align		4
.L_209:
        /*0058*/ 	.byte	0x04, 0x17
        /*005a*/ 	.short	(.L_211 - .L_210)
.L_210:
        /*005c*/ 	.word	0x00000000
        /*0060*/ 	.short	0x0003
        /*0062*/ 	.short	0x0018
        /*0064*/ 	.byte	0x00, 0xf0, 0x21, 0x00


	//----- nvinfo : EIATTR_KPARAM_INFO
	.align		4
.L_211:
        /*0068*/ 	.byte	0x04, 0x17
        /*006a*/ 	.short	(.L_213 - .L_212)
.L_212:
        /*006c*/ 	.word	0x00000000
        /*0070*/ 	.short	0x0002
        /*0072*/ 	.short	0x0010
        /*0074*/ 	.byte	0x00, 0xf0, 0x21, 0x00


	//----- nvinfo : EIATTR_KPARAM_INFO
	.align		4
.L_213:
        /*0078*/ 	.byte	0x04, 0x17
        /*007a*/ 	.short	(.L_215 - .L_214)
.L_214:
        /*007c*/ 	.word	0x00000000
        /*0080*/ 	.short	0x0001
        /*0082*/ 	.short	0x0008
        /*0084*/ 	.byte	0x00, 0xf5, 0x21, 0x00


	//----- nvinfo : EIATTR_KPARAM_INFO
	.align		4
.L_215:
        /*0088*/ 	.byte	0x04, 0x17
        /*008a*/ 	.short	(.L_217 - .L_216)
.L_216:
        /*008c*/ 	.word	0x00000000
        /*0090*/ 	.short	0x0000
        /*0092*/ 	.short	0x0000
        /*0094*/ 	.byte	0x00, 0xf5, 0x21, 0x00


	//----- nvinfo : EIATTR_SPARSE_MMA_MASK
	.align		4
.L_217:
        /*0098*/ 	.byte	0x03, 0x50
        /*009a*/ 	.short	0x0000


	//----- nvinfo : EIATTR_MAXREG_COUNT
	.align		4
        /*009c*/ 	.byte	0x03, 0x1b
        /*009e*/ 	.short	0x00ff


	//----- nvinfo : EIATTR_MERCURY_ISA_VERSION
	.align		4
        /*00a0*/ 	.byte	0x03, 0x5f
        /*00a2*/ 	.short	0x0101


	//----- nvinfo : EIATTR_VRC_CTA_INIT_COUNT
	.align		4
        /*00a4*/ 	.byte	0x02, 0x4a
	.zero		1
	.zero		1


	//----- nvinfo : EIATTR_EXIT_INSTR_OFFSETS
	.align		4
        /*00a8*/ 	.byte	0x04, 0x1c
        /*00aa*/ 	.short	(.L_219 - .L_218)


	//   ....[0]....
.L_218:
        /*00ac*/ 	.word	0x00000240


	//   ....[1]....
        /*00b0*/ 	.word	0x00000c20


	//----- nvinfo : EIATTR_CRS_STACK_SIZE
	.align		4
.L_219:
        /*00b4*/ 	.byte	0x04, 0x1e
        /*00b6*/ 	.short	(.L_221 - .L_220)
.L_220:
        /*00b8*/ 	.word	0x00000000


	//----- nvinfo : EIATTR_CBANK_PARAM_SIZE
	.align		4
.L_221:
        /*00bc*/ 	.byte	0x03, 0x19
        /*00be*/ 	.short	0x0044


	//----- nvinfo : EIATTR_PARAM_CBANK
	.align		4
        /*00c0*/ 	.byte	0x04, 0x0a
        /*00c2*/ 	.short	(.L_223 - .L_222)
	.align		4
.L_222:
        /*00c4*/ 	.word	index@(.nv.constant0._Z22linear_sampling_kernelPfS_mmmmmmj)
        /*00c8*/ 	.short	0x0380
        /*00ca*/ 	.short	0x0044


	//----- nvinfo : EIATTR_SW_WAR
	.align		4
.L_223:
        /*00cc*/ 	.byte	0x04, 0x36
        /*00ce*/ 	.short	(.L_225 - .L_224)
.L_224:
        /*00d0*/ 	.word	0x00000008
.L_225:


//--------------------- .nv.info._Z27preprocess_histogram_kernelPfmmifj --------------------------
	.section	.nv.info._Z27preprocess_histogram_kernelPfmmifj,"",@"SHT_CUDA_INFO"
	.sectionflags	@""
	.align	4


	//----- nvinfo : EIATTR_CUDA_API_VERSION
	.align		4
        /*0000*/ 	.byte	0x04, 0x37
        /*0002*/ 	.short	(.L_227 - .L_226)
.L_226:
        /*0004*/ 	.word	0x00000082


	//----- nvinfo : EIATTR_KPARAM_INFO
	.align		4
.L_227:
        /*0008*/ 	.byte	0x04, 0x17
        /*000a*/ 	.short	(.L_229 - .L_228)
.L_228:
        /*000c*/ 	.word	0x00000000
        /*0010*/ 	.short	0x0005
        /*0012*/ 	.short	0x0020
        /*0014*/ 	.byte	0x00, 0xf0, 0x11, 0x00


	//----- nvinfo : EIATTR_KPARAM_INFO
	.align		4
.L_229:
        /*0018*/ 	.byte	0x04, 0x17
        /*001a*/ 	.short	(.L_231 - .L_230)
.L_230:
        /*001c*/ 	.word	0x00000000
        /*0020*/ 	.short	0x0004
        /*0022*/ 	.short	0x001c
        /*0024*/ 	.byte	0x00, 0xf0, 0x11, 0x00


	//----- nvinfo : EIATTR_KPARAM_INFO
	.align		4
.L_231:
        /*0028*/ 	.byte	0x04, 0x17
        /*002a*/ 	.short	(.L_233 - .L_232)
.L_232:
        /*002c*/ 	.word	0x00000000
        /*0030*/ 	.short	0x0003
        /*0032*/ 	.short	0x0018
        /*0034*/ 	.byte	0x00, 0xf0, 0x11, 0x00


	//----- nvinfo : EIATTR_KPARAM_INFO
	.align		4
.L_233:
        /*0038*/ 	.byte	0x04, 0x17
        /*003a*/ 	.short	(.L_235 - .L_234)
.L_234:
        /*003c*/ 	.word	0x00000000
        /*0040*/ 	.short	0x0002
        /*0042*/ 	.short	0x0010
        /*0044*/ 	.byte	0x00, 0xf0, 0x21, 0x00


	//----- nvinfo : EIATTR_KPARAM_INFO
	.align		4
.L_235:
        /*0048*/ 	.byte	0x04, 0x17
        /*004a*/ 	.short	(.L_237 - .L_236)
.L_236:
        /*004c*/ 	.word	0x00000000
        /*0050*/ 	.short	0x0001
        /*0052*/ 	.short	0x0008
        /*0054*/ 	.byte	0x00, 0xf0, 0x21, 0x00


	//----- nvinfo : EIATTR_KPARAM_INFO
	.align		4
.L_237:
        /*0058*/ 	.byte	0x04, 0x17
        /*005a*/ 	.short	(.L_239 - .L_238)
.L_238:
        /*005c*/ 	.word	0x00000000
        /*0060*/ 	.short	0x0000
        /*0062*/ 	.short	0x0000
        /*0064*/ 	.byte	0x00, 0xf5, 0x21, 0x00


	//----- nvinfo : EIATTR_SPARSE_MMA_MASK
	.align		4
.L_239:
        /*0068*/ 	.byte	0x03, 0x50
        /*006a*/ 	.short	0x0000


	//----- nvinfo : EIATTR_MAXREG_COUNT
	.align		4
        /*006c*/ 	.byte	0x03, 0x1b
        /*006e*/ 	.short	0x00ff


	//----- nvinfo : EIATTR_MERCURY_ISA_VERSION
	.align		4
        /*0070*/ 	.byte	0x03, 0x5f
        /*0072*/ 	.short	0x0101


	//----- nvinfo : EIATTR_VRC_CTA_INIT_COUNT
	.align		4
        /*0074*/ 	.byte	0x02, 0x4a
	.zero		1
	.zero		1


	//----- nvinfo : EIATTR_EXIT_INSTR_OFFSETS
	.align		4
        /*0078*/ 	.byte	0x04, 0x1c
        /*007a*/ 	.short	(.L_241 - .L_240)


	//   ....[0]....
.L_240:
        /*007c*/ 	.word	0x00000240


	//   ....[1]....
        /*0080*/ 	.word	0x000004e0


	//----- nvinfo : EIATTR_CRS_STACK_SIZE
	.align		4
.L_241:
        /*0084*/ 	.byte	0x04, 0x1e
        /*0086*/ 	.short	(.L_243 - .L_242)
.L_242:
        /*0088*/ 	.word	0x00000000


	//----- nvinfo : EIATTR_CBANK_PARAM_SIZE
	.align		4
.L_243:
        /*008c*/ 	.byte	0x03, 0x19
        /*008e*/ 	.short	0x0024


	//----- nvinfo : EIATTR_PARAM_CBANK
	.align		4
        /*0090*/ 	.byte	0x04, 0x0a
        /*0092*/ 	.short	(.L_245 - .L_244)
	.align		4
.L_244:
        /*0094*/ 	.word	index@(.nv.constant0._Z27preprocess_histogram_kernelPfmmifj)
        /*0098*/ 	.short	0x0380
        /*009a*/ 	.short	0x0024


	//----- nvinfo : EIATTR_SW_WAR
	.align		4
.L_245:
        /*009c*/ 	.byte	0x04, 0x36
        /*009e*/ 	.short	(.L_247 - .L_246)
.L_246:
        /*00a0*/ 	.word	0x00000008
.L_247:


//--------------------- .nv.info._Z24compute_gradients_kernelPfS_S_mmmj --------------------------
	.section	.nv.info._Z24compute_gradients_kernelPfS_S_mmmj,"",@"SHT_CUDA_INFO"
	.sectionflags	@""
	.align	4


	//----- nvinfo : EIATTR_CUDA_API_VERSION
	.align		4
        /*0000*/ 	.byte	0x04, 0x37
        /*0002*/ 	.short	(.L_249 - .L_248)
.L_248:
        /*0004*/ 	.word	0x00000082


	//----- nvinfo : EIATTR_KPARAM_INFO
	.align		4
.L_249:
        /*0008*/ 	.byte	0x04, 0x17
        /*000a*/ 	.short	(.L_251 - .L_250)
.L_250:
        /*000c*/ 	.word	0x00000000
        /*0010*/ 	.short	0x0006
        /*0012*/ 	.short	0x0030
        /*0014*/ 	.byte	0x00, 0xf0, 0x11, 0x00


	//----- nvinfo : EIATTR_KPARAM_INFO
	.align		4
.L_251:
        /*0018*/ 	.byte	0x04, 0x17
        /*001a*/ 	.short	(.L_253 - .L_252)
.L_252:
        /*001c*/ 	.word	0x00000000
        /*0020*/ 	.short	0x0005
        /*0022*/ 	.short	0x0028
        /*0024*/ 	.byte	0x00, 0xf0, 0x21, 0x00


	//----- nvinfo : EIATTR_KPARAM_INFO
	.align		4
.L_253:
        /*0028*/ 	.byte	0x04, 0x17
        /*002a*/ 	.short	(.L_255 - .L_254)
.L_254:
        /*002c*/ 	.word	0x00000000
        /*0030*/ 	.short	0x0004
        /*0032*/ 	.short	0x0020
        /*0034*/ 	.byte	0x00, 0xf0, 0x21, 0x00


	//----- nvinfo : EIATTR_KPARAM_INFO
	.align		4
.L_255:
        /*0038*/ 	.byte	0x04, 0x17
        /*003a*/ 	.short	(.L_257 - .L_256)
.L_256:
        /*003c*/ 	.word	0x00000000
        /*0040*/ 	.short	0x0003
        /*0042*/ 	.short	0x0018
        /*0044*/ 	.byte	0x00, 0xf0, 0x21, 0x00


	//----- nvinfo : EIATTR_KPARAM_INFO
	.align		4
.L_257:
        /*0048*/ 	.byte	0x04, 0x17
        /*004a*/ 	.short	(.L_259 - .L_258)
.L_258:
        /*004c*/ 	.word	0x00000000
        /*0050*/ 	.short	0x0002
        /*0052*/ 	.short	0x0010
        /*0054*/ 	.byte	0x00, 0xf5, 0x21, 0x00


	//----- nvinfo : EIATTR_KPARAM_INFO
	.align		4
.L_259:
        /*0058*/ 	.byte	0x04, 0x17
        /*005a*/ 	.short	(.L_261 - .L_260)
.L_260:
        /*005c*/ 	.word	0x00000000
        /*0060*/ 	.short	0x0001
        /*0062*/ 	.short	0x0008
        /*0064*/ 	.byte	0x00, 0xf5, 0x21, 0x00


	//----- nvinfo : EIATTR_KPARAM_INFO
	.align		4
.L_261:
        /*0068*/ 	.byte	0x04, 0x17
        /*006a*/ 	.short	(.L_263 - .L_262)
.L_262:
        /*006c*/ 	.word	0x00000000
        /*0070*/ 	.short	0x0000
        /*0072*/ 	.short	0x0000
        /*0074*/ 	.byte	0x00, 0xf5, 0x21, 0x00


	//----- nvinfo : EIATTR_SPARSE_MMA_MASK
	.align		4
.L_263:
        /*0078*/ 	.byte	0x03, 0x50
        /*007a*/ 	.short	0x0000


	//----- nvinfo : EIATTR_MAXREG_COUNT
	.align		4
        /*007c*/ 	.byte	0x03, 0x1b
        /*007e*/ 	.short	0x00ff


	//----- nvinfo : EIATTR_MERCURY_ISA_VERSION
	.align		4
        /*0080*/ 	.byte	0x03, 0x5f
        /*0082*/ 	.short	0x0101


	//----- nvinfo : EIATTR_VRC_CTA_INIT_COUNT
	.align		4
        /*0084*/ 	.byte	0x02, 0x4a
	.zero		1
	.zero		1


	//----- nvinfo : EIATTR_EXIT_INSTR_OFFSETS
	.align		4
        /*0088*/ 	.byte	0x04, 0x1c
        /*008a*/ 	.short	(.L_265 - .L_264)


	//   ....[0]....
.L_264:
        /*008c*/ 	.word	0x00000270


	//   ....[1]....
        /*0090*/ 	.word	0x000004e0


	//----- nvinfo : EIATTR_CRS_STACK_SIZE
	.align		4
.L_265:
        /*0094*/ 	.byte	0x04, 0x1e
        /*0096*/ 	.short	(.L_267 - .L_266)
.L_266:
        /*0098*/ 	.word	0x00000000


	//----- nvinfo : EIATTR_CBANK_PARAM_SIZE
	.align		4
.L_267:
        /*009c*/ 	.byte	0x03, 0x19
        /*009e*/ 	.short	0x0034


	//----- nvinfo : EIATTR_PARAM_CBANK
	.align		4
        /*00a0*/ 	.byte	0x04, 0x0a
        /*00a2*/ 	.short	(.L_269 - .L_268)
	.align		4
.L_268:
        /*00a4*/ 	.word	index@(.nv.constant0._Z24compute_gradients_kernelPfS_S_mmmj)
        /*00a8*/ 	.short	0x0380
        /*00aa*/ 	.short	0x0034


	//----- nvinfo : EIATTR_SW_WAR
	.align		4
.L_269:
        /*00ac*/ 	.byte	0x04, 0x36
        /*00ae*/ 	.short	(.L_271 - .L_270)
.L_270:
        /*00b0*/ 	.word	0x00000008
.L_271:


//--------------------- .nv.info._Z21print_elements_kernelPhi --------------------------
	.section	.nv.info._Z21print_elements_kernelPhi,"",@"SHT_CUDA_INFO"
	.sectionflags	@""
	.align	4


	//----- nvinfo : EIATTR_CUDA_API_VERSION
	.align		4
        /*0000*/ 	.byte	0x04, 0x37
        /*0002*/ 	.short	(.L_273 - .L_272)
.L_272:
        /*0004*/ 	.word	0x00000082


	//----- nvinfo : EIATTR_KPARAM_INFO
	.align		4
.L_273:
        /*0008*/ 	.byte	0x04, 0x17
        /*000a*/ 	.short	(.L_275 - .L_274)
.L_274:
        /*000c*/ 	.word	0x00000000
        /*0010*/ 	.short	0x0001
        /*0012*/ 	.short	0x0008
        /*0014*/ 	.byte	0x00, 0xf0, 0x11, 0x00


	//----- nvinfo : EIATTR_KPARAM_INFO
	.align		4
.L_275:
        /*0018*/ 	.byte	0x04, 0x17
        /*001a*/ 	.short	(.L_277 - .L_276)
.L_276:
        /*001c*/ 	.word	0x00000000
        /*0020*/ 	.short	0x0000
        /*0022*/ 	.short	0x0000
        /*0024*/ 	.byte	0x00, 0xf5, 0x21, 0x00


	//----- nvinfo : EIATTR_SPARSE_MMA_MASK
	.align		4
.L_277:
        /*0028*/ 	.byte	0x03, 0x50
        /*002a*/ 	.short	0x0000


	//----- nvinfo : EIATTR_MAXREG_COUNT
	.align		4
        /*002c*/ 	.byte	0x03, 0x1b
        /*002e*/ 	.short	0x00ff


	//----- nvinfo : EIATTR_EXTERNS
	.align		4
        /*0030*/ 	.byte	0x04, 0x0f
        /*0032*/ 	.short	(.L_279 - .L_278)


	//   ....[0]....
	.align		4
.L_278:
        /*0034*/ 	.word	index@(vprintf)


	//----- nvinfo : EIATTR_MERCURY_ISA_VERSION
	.align		4
.L_279:
        /*0038*/ 	.byte	0x03, 0x5f
        /*003a*/ 	.short	0x0101


	//----- nvinfo : EIATTR_VRC_CTA_INIT_COUNT
	.align		4
        /*003c*/ 	.byte	0x02, 0x4a
	.zero		1
	.zero		1


	//----- nvinfo : EIATTR_SYSCALL_OFFSETS
	.align		4
        /*0040*/ 	.byte	0x04, 0x46
        /*0042*/ 	.short	(.L_281 - .L_280)


	//   ....[0]....
.L_280:
        /*0044*/ 	.word	0x00000260


	//   ....[1]....
        /*0048*/ 	.word	0x00000310


	//   ....[2]....
        /*004c*/ 	.word	0x000003c0


	//   ....[3]....
        /*0050*/ 	.word	0x00000470


	//   ....[4]....
        /*0054*/ 	.word	0x00000520


	//   ....[5]....
        /*0058*/ 	.word	0x000005d0


	//   ....[6]....
        /*005c*/ 	.word	0x00000680


	//   ....[7]....
        /*0060*/ 	.word	0x00000730


	//   ....[8]....
        /*0064*/ 	.word	0x000007e0


	//   ....[9]....
        /*0068*/ 	.word	0x00000890


	//   ....[10]....
        /*006c*/ 	.word	0x00000940


	//   ....[11]....
        /*0070*/ 	.word	0x000009f0


	//   ....[12]....
        /*0074*/ 	.word	0x00000aa0


	//   ....[13]....
        /*0078*/ 	.word	0x00000b50


	//   ....[14]....
        /*007c*/ 	.word	0x00000c00


	//   ....[15]....
        /*0080*/ 	.word	0x00000cb0


	//   ....[16]....
        /*0084*/ 	.word	0x00000e50


	//   ....[17]....
        /*0088*/ 	.word	0x00000f00


	//   ....[18]....
        /*008c*/ 	.word	0x00000fb0


	//   ....[19]....
        /*0090*/ 	.word	0x00001060


	//   ....[20]....
        /*0094*/ 	.word	0x00001110


	//   ....[21]....
        /*0098*/ 	.word	0x000011c0


	//   ....[22]....
        /*009c*/ 	.word	0x00001270


	//   ....[23]....
        /*00a0*/ 	.word	0x00001320


	//   ....[24]....
        /*00a4*/ 	.word	0x00001470


	//   ....[25]....
        /*00a8*/ 	.word	0x00001520


	//   ....[26]....
        /*00ac*/ 	.word	0x000015d0


	//   ....[27]....
        /*00b0*/ 	.word	0x00001680


	//   ....[28]....
        /*00b4*/ 	.word	0x000017d0


	//   ....[29]....
        /*00b8*/ 	.word	0x000018a0


	//----- nvinfo : EIATTR_EXIT_INSTR_OFFSETS
	.align		4
.L_281:
        /*00bc*/ 	.byte	0x04, 0x1c
        /*00be*/ 	.short	(.L_283 - .L_282)


	//   ....[0]....
.L_282:
        /*00c0*/ 	.word	0x000018b0


	//----- nvinfo : EIATTR_CRS_STACK_SIZE
	.align		4
.L_283:
        /*00c4*/ 	.byte	0x04, 0x1e
        /*00c6*/ 	.short	(.L_285 - .L_284)
.L_284:
        /*00c8*/ 	.word	0x00000000


	//----- nvinfo : EIATTR_CBANK_PARAM_SIZE
	.align		4
.L_285:
        /*00cc*/ 	.byte	0x03, 0x19
        /*00ce*/ 	.short	0x000c


	//----- nvinfo : EIATTR_PARAM_CBANK
	.align		4
        /*00d0*/ 	.byte	0x04, 0x0a
        /*00d2*/ 	.short	(.L_287 - .L_286)
	.align		4
.L_286:
        /*00d4*/ 	.word	index@(.nv.constant0._Z21print_elements_kernelPhi)
        /*00d8*/ 	.short	0x0380
        /*00da*/ 	.short	0x000c


	//----- nvinfo : EIATTR_SW_WAR
	.align		4
.L_287:
        /*00dc*/ 	.byte	0x04, 0x36
        /*00de*/ 	.short	(.L_289 - .L_288)
.L_288:
        /*00e0*/ 	.word	0x00000008
.L_289:


//--------------------- .nv.callgraph             --------------------------
	.section	.nv.callgraph,"",@"SHT_CUDA_CALLGRAPH"
	.align	4
	.sectionentsize	8
	.align		4
        /*0000*/ 	.word	0x00000000
	.align		4
        /*0004*/ 	.word	0xffffffff
	.align		4
        /*0008*/ 	.word	index@(_Z21print_elements_kernelPhi)
	.align		4
        /*000c*/ 	.word	index@(vprintf)
	.align		4
        /*0010*/ 	.word	0x00000000
	.align		4
        /*0014*/ 	.word	0xfffffffe
	.align		4
        /*0018*/ 	.word	0x00000000
	.align		4
        /*001c*/ 	.word	0xfffffffd
	.align		4
        /*0020*/ 	.word	0x00000000
	.align		4
        /*0024*/ 	.word	0xfffffffc


//--------------------- .nv.constant4             --------------------------
	.section	.nv.constant4,"a",@progbits
	.align	8
	.align		8
.nv.constant4:
        /*0000*/ 	.dword	$str
	.align		8
        /*0008*/ 	.dword	$str$1
	.align		8
        /*0010*/ 	.dword	vprintf


//--------------------- .text._Z27charbonier_diffusion_kernelPfmS_mfS_mmmj --------------------------
	.section	.text._Z27charbonier_diffusion_kernelPfmS_mfS_mmmj,"ax",@progbits
	.align	128
        .global         _Z27charbonier_diffusion_kernelPfmS_mfS_mmmj
        .type           _Z27charbonier_diffusion_kernelPfmS_mfS_mmmj,@function
        .size           _Z27charbonier_diffusion_kernelPfmS_mfS_mmmj,(.L_x_132 - _Z27charbonier_diffusion_kernelPfmS_mfS_mmmj)
        .other          _Z27charbonier_diffusion_kernelPfmS_mfS_mmmj,@"STO_CUDA_ENTRY STV_DEFAULT"
_Z27charbonier_diffusion_kernelPfmS_mfS_mmmj:
.text._Z27charbonier_diffusion_kernelPfmS_mfS_mmmj:
[----:B------:R-:W-:Y:S01]  /*0000*/  LDC R1, c[0x0][0x37c] ;  /* 0x0000df00ff017b82 */ /* 0x000fe20000000800 */
[----:B------:R-:W0:Y:S01]  /*0010*/  S2R R0, SR_TID.X ;  /* 0x0000000000007919 */ /* 0x000e220000002100 */
[----:B------:R-:W1:Y:S06]  /*0020*/  LDCU UR5, c[0x0][0x3b4] ;  /* 0x00007680ff0577ac */ /* 0x000e6c0008000800 */
[----:B------:R-:W0:Y:S08]  /*0030*/  S2UR UR4, SR_CTAID.X ;  /* 0x00000000000479c3 */ /* 0x000e300000002500 */
[----:B------:R-:W0:Y:S01]  /*0040*/  LDC R3, c[0x0][0x360] ;  /* 0x0000d800ff037b82 */ /* 0x000e220000000800 */
[----:B-1----:R-:W-:Y:S01]  /*0050*/  UISETP.NE.U32.AND UP0, UPT, UR5, URZ, UPT ;  /* 0x000000ff0500728c */ /* 0x002fe2000bf05070 */
[----:B0-----:R-:W-:-:S08]  /*0060*/  IMAD R0, R3, UR4, R0 ;  /* 0x0000000403007c24 */ /* 0x001fd0000f8e0200 */
[----:B------:R-:W-:Y:S05]  /*0070*/  BRA.U UP0, `(.L_x_0) ;  /* 0x0000000100587547 */ /* 0x000fea000b800000 */
[----:B------:R-:W0:Y:S02]  /*0080*/  LDCU UR4, c[0x0][0x3b0] ;  /* 0x00007600ff0477ac */ /* 0x000e240008000800 */
[----:B0-----:R-:W0:Y:S01]  /*0090*/  I2F.U32.RP R4, UR4 ;  /* 0x0000000400047d06 */ /* 0x001e220008209000 */
[----:B------:R-:W-:-:S07]  /*00a0*/  ISETP.NE.U32.AND P2, PT, RZ, UR4, PT ;  /* 0x00000004ff007c0c */ /* 0x000fce000bf45070 */
[----:B0-----:R-:W0:Y:S02]  /*00b0*/  MUFU.RCP R4, R4 ;  /* 0x0000000400047308 */ /* 0x001e240000001000 */
[----:B0-----:R-:W-:-:S06]  /*00c0*/  VIADD R2, R4, 0xffffffe ;  /* 0x0ffffffe04027836 */ /* 0x001fcc0000000000 */
[----:B------:R0:W1:Y:S02]  /*00d0*/  F2I.FTZ.U32.TRUNC.NTZ R3, R2 ;  /* 0x0000000200037305 */ /* 0x000064000021f000 */
[----:B0-----:R-:W-:Y:S02]  /*00e0*/  HFMA2 R2, -RZ, RZ, 0, 0 ;  /* 0x00000000ff027431 */ /* 0x001fe400000001ff */
[----:B-1----:R-:W-:-:S04]  /*00f0*/  IMAD.MOV R5, RZ, RZ, -R3 ;  /* 0x000000ffff057224 */ /* 0x002fc800078e0a03 */
[----:B------:R-:W-:-:S04]  /*0100*/  IMAD R5, R5, UR4, RZ ;  /* 0x0000000405057c24 */ /* 0x000fc8000f8e02ff */
[----:B------:R-:W-:-:S06]  /*0110*/  IMAD.HI.U32 R3, R3, R5, R2 ;  /* 0x0000000503037227 */ /* 0x000fcc00078e0002 */
[----:B------:R-:W-:-:S04]  /*0120*/  IMAD.HI.U32 R3, R3, R0, RZ ;  /* 0x0000000003037227 */ /* 0x000fc800078e00ff */
[----:B------:R-:W-:-:S04]  /*0130*/  IMAD.MOV R5, RZ, RZ, -R3 ;  /* 0x000000ffff057224 */ /* 0x000fc800078e0a03 */
[----:B------:R-:W-:-:S05]  /*0140*/  IMAD R5, R5, UR4, R0 ;  /* 0x0000000405057c24 */ /* 0x000fca000f8e0200 */
[----:B------:R-:W-:-:S13]  /*0150*/  ISETP.GE.U32.AND P0, PT, R5, UR4, PT ;  /* 0x0000000405007c0c */ /* 0x000fda000bf06070 */
[----:B------:R-:W-:Y:S01]  /*0160*/  @P0 VIADD R5, R5, -UR4 ;  /* 0x8000000405050c36 */ /* 0x000fe20008000000 */
[----:B------:R-:W-:-:S04]  /*0170*/  @P0 IADD3 R3, PT, PT, R3, 0x1, RZ ;  /* 0x0000000103030810 */ /* 0x000fc80007ffe0ff */
[----:B------:R-:W-:Y:S01]  /*0180*/  ISETP.GE.U32.AND P1, PT, R5, UR4, PT ;  /* 0x0000000405007c0c */ /* 0x000fe2000bf26070 */
[----:B------:R-:W-:-:S12]  /*0190*/  IMAD.MOV.U32 R5, RZ, RZ, RZ ;  /* 0x000000ffff057224 */ /* 0x000fd800078e00ff */
[----:B------:R-:W-:Y:S01]  /*01a0*/  @P1 VIADD R3, R3, 0x1 ;  /* 0x0000000103031836 */ /* 0x000fe20000000000 */
[----:B------:R-:W-:-:S04]  /*01b0*/  @!P2 LOP3.LUT R3, RZ, UR4, RZ, 0x33, !PT ;  /* 0x00000004ff03ac12 */ /* 0x000fc8000f8e33ff */
[----:B------:R-:W-:Y:S01]  /*01c0*/  MOV R4, R3 ;  /* 0x0000000300047202 */ /* 0x000fe20000000f00 */
[----:B------:R-:W-:Y:S06]  /*01d0*/  BRA `(.L_x_1) ;  /* 0x0000000000107947 */ /* 0x000fec0003800000 */
.L_x_0:
[----:B------:R-:W-:-:S07]  /*01e0*/  MOV R4, 0x200 ;  /* 0x0000020000047802 */ /* 0x000fce0000000f00 */
[----:B------:R-:W-:Y:S05]  /*01f0*/  CALL.REL.NOINC `($__internal_0_$__cuda_sm20_div_u64) ;  /* 0x0000000400147944 */ /* 0x000fea0003c00000 */
[----:B------:R-:W-:Y:S01]  /*0200*/  MOV R4, R2 ;  /* 0x0000000200047202 */ /* 0x000fe20000000f00 */
[----:B------:R-:W-:-:S07]  /*0210*/  IMAD.MOV.U32 R5, RZ, RZ, R3 ;  /* 0x000000ffff057224 */ /* 0x000fce00078e0003 */
.L_x_1:
[----:B------:R-:W0:Y:S02]  /*0220*/  LDCU UR4, c[0x0][0x3c8] ;  /* 0x00007900ff0477ac */ /* 0x000e240008000800 */
[----:B0-----:R-:W-:-:S13]  /*0230*/  ISETP.GE.U32.AND P0, PT, R0, UR4, PT ;  /* 0x0000000400007c0c */ /* 0x001fda000bf06070 */
[----:B------:R-:W-:Y:S05]  /*0240*/  @P0 EXIT ;  /* 0x000000000000094d */ /* 0x000fea0003800000 */
[----:B------:R-:W0:Y:S01]  /*0250*/  LDCU UR4, c[0x0][0x3b0] ;  /* 0x00007600ff0477ac */ /* 0x000e220008000800 */
[----:B------:R-:W-:Y:S01]  /*0260*/  IADD3 R7, PT, PT, -R4, RZ, RZ ;  /* 0x000000ff04077210 */ /* 0x000fe20007ffe1ff */
[----:B------:R-:W1:Y:S01]  /*0270*/  LDCU.128 UR12, c[0x0][0x390] ;  /* 0x00007200ff0c77ac */ /* 0x000e620008000c00 */
[----:B------:R-:W2:Y:S03]  /*0280*/  LDCU.128 UR8, c[0x0][0x380] ;  /* 0x00007000ff0877ac */ /* 0x000ea60008000c00 */
[----:B0-----:R-:W-:Y:S01]  /*0290*/  IMAD R6, R7, UR4, R0 ;  /* 0x0000000407067c24 */ /* 0x001fe2000f8e0200 */
[----:B------:R-:W0:Y:S01]  /*02a0*/  LDCU.64 UR4, c[0x0][0x358] ;  /* 0x00006b00ff0477ac */ /* 0x000e220008000a00 */
[----:B------:R-:W-:Y:S01]  /*02b0*/  IMAD.MOV.U32 R7, RZ, RZ, RZ ;  /* 0x000000ffff077224 */ /* 0x000fe200078e00ff */
[----:B------:R-:W3:Y:S01]  /*02c0*/  LDC R0, c[0x0][0x3a0] ;  /* 0x0000e800ff007b82 */ /* 0x000ee20000000800 */
[----:B-1----:R-:W-:-:S02]  /*02d0*/  IMAD R3, R5, UR14, RZ ;  /* 0x0000000e05037c24 */ /* 0x002fc4000f8e02ff */
[----:B------:R-:W-:-:S04]  /*02e0*/  IMAD.WIDE.U32 R8, R4, UR14, R6 ;  /* 0x0000000e04087c25 */ /* 0x000fc8000f8e0006 */
[----:B------:R-:W-:Y:S01]  /*02f0*/  IMAD R13, R4, UR15, R3 ;  /* 0x0000000f040d7c24 */ /* 0x000fe2000f8e0203 */
[----:B------:R-:W-:Y:S01]  /*0300*/  LEA R10, P0, R8, UR12, 0x2 ;  /* 0x0000000c080a7c11 */ /* 0x000fe2000f8010ff */
[----:B--2---:R-:W-:Y:S02]  /*0310*/  IMAD R11, R5, UR10, RZ ;  /* 0x0000000a050b7c24 */ /* 0x004fe4000f8e02ff */
[----:B------:R-:W-:Y:S01]  /*0320*/  IMAD.WIDE.U32 R2, R4, UR10, R6 ;  /* 0x0000000a04027c25 */ /* 0x000fe2000f8e0006 */
[----:B------:R-:W-:-:S03]  /*0330*/  IADD3 R9, PT, PT, R9, R13, RZ ;  /* 0x0000000d09097210 */ /* 0x000fc60007ffe0ff */
[----:B------:R-:W-:Y:S01]  /*0340*/  IMAD R13, R4, UR11, R11 ;  /* 0x0000000b040d7c24 */ /* 0x000fe2000f8e020b */
[----:B------:R-:W-:Y:S02]  /*0350*/  LEA.HI.X R11, R8, UR13, R9, 0x2, P0 ;  /* 0x0000000d080b7c11 */ /* 0x000fe400080f1409 */
[C---:B------:R-:W-:Y:S01]  /*0360*/  LEA R8, P0, R2.reuse, UR8, 0x2 ;  /* 0x0000000802087c11 */ /* 0x040fe2000f8010ff */
[----:B------:R-:W-:Y:S02]  /*0370*/  IMAD.IADD R3, R3, 0x1, R13 ;  /* 0x0000000103037824 */ /* 0x000fe400078e020d */
[----:B0-----:R-:W2:Y:S03]  /*0380*/  LDG.E R10, desc[UR4][R10.64] ;  /* 0x000000040a0a7981 */ /* 0x001ea6000c1e1900 */
[----:B------:R-:W-:-:S05]  /*0390*/  LEA.HI.X R9, R2, UR9, R3, 0x2, P0 ;  /* 0x0000000902097c11 */ /* 0x000fca00080f1403 */
[----:B------:R-:W4:Y:S01]  /*03a0*/  LDG.E R8, desc[UR4][R8.64] ;  /* 0x0000000408087981 */ /* 0x000f22000c1e1900 */
[----:B------:R-:W-:Y:S01]  /*03b0*/  BSSY.RECONVERGENT B0, `(.L_x_2) ;  /* 0x000000f000007945 */ /* 0x000fe20003800200 */
[----:B--2---:R-:W-:-:S04]  /*03c0*/  FMUL R3, R10, R10 ;  /* 0x0000000a0a037220 */ /* 0x004fc80000400000 */
[----:B----4-:R-:W-:-:S04]  /*03d0*/  FFMA R3, R8, R8, R3 ;  /* 0x0000000808037223 */ /* 0x010fc80000000003 */
[----:B---3--:R-:W-:-:S05]  /*03e0*/  FFMA R3, R3, R0, 1 ;  /* 0x3f80000003037423 */ /* 0x008fca0000000000 */
[----:B------:R-:W-:Y:S01]  /*03f0*/  IADD3 R0, PT, PT, R3, -0xd000000, RZ ;  /* 0xf300000003007810 */ /* 0x000fe20007ffe0ff */
[----:B------:R0:W1:Y:S03]  /*0400*/  MUFU.RSQ R2, R3 ;  /* 0x0000000300027308 */ /* 0x0000660000001400 */
[----:B------:R-:W-:-:S13]  /*0410*/  ISETP.GT.U32.AND P0, PT, R0, 0x727fffff, PT ;  /* 0x727fffff0000780c */ /* 0x000fda0003f04070 */
[----:B0-----:R-:W-:Y:S05]  /*0420*/  @!P0 BRA `(.L_x_3) ;  /* 0x00000000000c8947 */ /* 0x001fea0003800000 */
[----:B------:R-:W-:-:S07]  /*0430*/  MOV R11, 0x450 ;  /* 0x00000450000b7802 */ /* 0x000fce0000000f00 */
[----:B-1----:R-:W-:Y:S05]  /*0440*/  CALL.REL.NOINC `($__internal_2_$__cuda_sm20_sqrt_rn_f32_slowpath) ;  /* 0x00000008005c7944 */ /* 0x002fea0003c00000 */
[----:B------:R-:W-:Y:S05]  /*0450*/  BRA `(.L_x_4) ;  /* 0x0000000000107947 */ /* 0x000fea0003800000 */
.L_x_3:
[----:B-1----:R-:W-:Y:S01]  /*0460*/  FMUL.FTZ R0, R3, R2 ;  /* 0x0000000203007220 */ /* 0x002fe20000410000 */
[----:B------:R-:W-:-:S03]  /*0470*/  FMUL.FTZ R2, R2, 0.5 ;  /* 0x3f00000002027820 */ /* 0x000fc60000410000 */
[----:B------:R-:W-:-:S04]  /*0480*/  FFMA R3, -R0, R0, R3 ;  /* 0x0000000000037223 */ /* 0x000fc80000000103 */
[----:B------:R-:W-:-:S07]  /*0490*/  FFMA R0, R3, R2, R0 ;  /* 0x0000000203007223 */ /* 0x000fce0000000000 */
.L_x_4:
[----:B------:R-:W-:Y:S05]  /*04a0*/  BSYNC.RECONVERGENT B0 ;  /* 0x0000000000007941 */ /* 0x000fea0003800200 */
.L_x_2:
[----:B------:R-:W-:Y:S01]  /*04b0*/  VIADD R2, R0, 0x1800000 ;  /* 0x0180000000027836 */ /* 0x000fe20000000000 */
[----:B------:R-:W-:Y:S04]  /*04c0*/  BSSY.RECONVERGENT B0, `(.L_x_5) ;  /* 0x000000c000007945 */ /* 0x000fe80003800200 */
[----:B------:R-:W-:-:S04]  /*04d0*/  LOP3.LUT R2, R2, 0x7f800000, RZ, 0xc0, !PT ;  /* 0x7f80000002027812 */ /* 0x000fc800078ec0ff */
[----:B------:R-:W-:-:S13]  /*04e0*/  ISETP.GT.U32.AND P0, PT, R2, 0x1ffffff, PT ;  /* 0x01ffffff0200780c */ /* 0x000fda0003f04070 */
[----:B------:R-:W-:Y:S05]  /*04f0*/  @P0 BRA `(.L_x_6) ;  /* 0x0000000000100947 */ /* 0x000fea0003800000 */
[----:B------:R-:W-:-:S07]  /*0500*/  MOV R8, 0x520 ;  /* 0x0000052000087802 */ /* 0x000fce0000000f00 */
[----:B------:R-:W-:Y:S05]  /*0510*/  CALL.REL.NOINC `($__internal_1_$__cuda_sm20_rcp_rn_f32_slowpath) ;  /* 0x0000000400587944 */ /* 0x000fea0003c00000 */
[----:B------:R-:W-:Y:S01]  /*0520*/  MOV R9, R3 ;  /* 0x0000000300097202 */ /* 0x000fe20000000f00 */
[----:B------:R-:W-:Y:S06]  /*0530*/  BRA `(.L_x_7) ;  /* 0x0000000000107947 */ /* 0x000fec0003800000 */
.L_x_6:
[----:B------:R-:W0:Y:S02]  /*0540*/  MUFU.RCP R9, R0 ;  /* 0x0000000000097308 */ /* 0x000e240000001000 */
[----:B0-----:R-:W-:-:S04]  /*0550*/  FFMA R2, R9, R0, -1 ;  /* 0xbf80000009027423 */ /* 0x001fc80000000000 */
[----:B------:R-:W-:-:S04]  /*0560*/  FADD.FTZ R2, -R2, -RZ ;  /* 0x800000ff02027221 */ /* 0x000fc80000010100 */
[----:B------:R-:W-:-:S07]  /*0570*/  FFMA R9, R9, R2, R9 ;  /* 0x0000000209097223 */ /* 0x000fce0000000009 */
.L_x_7:
[----:B------:R-:W-:Y:S05]  /*0580*/  BSYNC.RECONVERGENT B0 ;  /* 0x0000000000007941 */ /* 0x000fea0003800200 */
.L_x_5:
[----:B------:R-:W0:Y:S01]  /*0590*/  LDCU.64 UR6, c[0x0][0x3c0] ;  /* 0x00007800ff0677ac */ /* 0x000e220008000a00 */
[----:B------:R-:W-:Y:S02]  /*05a0*/  HFMA2 R3, -RZ, RZ, 0, 0 ;  /* 0x00000000ff037431 */ /* 0x000fe400000001ff */
[----:B------:R-:W-:Y:S01]  /*05b0*/  IMAD.MOV.U32 R2, RZ, RZ, R6 ;  /* 0x000000ffff027224 */ /* 0x000fe200078e0006 */
[----:B------:R-:W1:Y:S01]  /*05c0*/  LDCU.64 UR8, c[0x0][0x3a8] ;  /* 0x00007500ff0877ac */ /* 0x000e620008000a00 */
[----:B0-----:R-:W-:Y:S02]  /*05d0*/  IMAD R5, R5, UR6, RZ ;  /* 0x0000000605057c24 */ /* 0x001fe4000f8e02ff */
[----:B------:R-:W-:-:S04]  /*05e0*/  IMAD.WIDE.U32 R2, R4, UR6, R2 ;  /* 0x0000000604027c25 */ /* 0x000fc8000f8e0002 */
[----:B------:R-:W-:Y:S01]  /*05f0*/  IMAD R5, R4, UR7, R5 ;  /* 0x0000000704057c24 */ /* 0x000fe2000f8e0205 */
[----:B-1----:R-:W-:-:S03]  /*0600*/  LEA R4, P0, R2, UR8, 0x2 ;  /* 0x0000000802047c11 */ /* 0x002fc6000f8010ff */
[----:B------:R-:W-:-:S05]  /*0610*/  IMAD.IADD R3, R3, 0x1, R5 ;  /* 0x0000000103037824 */ /* 0x000fca00078e0205 */
[----:B------:R-:W-:-:S05]  /*0620*/  LEA.HI.X R5, R2, UR9, R3, 0x2, P0 ;  /* 0x0000000902057c11 */ /* 0x000fca00080f1403 */
[----:B------:R-:W-:Y:S01]  /*0630*/  STG.E desc[UR4][R4.64], R9 ;  /* 0x0000000904007986 */ /* 0x000fe2000c101904 */
[----:B------:R-:W-:Y:S05]  /*0640*/  EXIT ;  /* 0x000000000000794d */ /* 0x000fea0003800000 */
        .weak           $__internal_0_$__cuda_sm20_div_u64
        .type           $__internal_0_$__cuda_sm20_div_u64,@function
        .size           $__internal_0_$__cuda_sm20_div_u64,($__internal_1_$__cuda_sm20_rcp_rn_f32_slowpath - $__internal_0_$__cuda_sm20_div_u64)
$__internal_0_$__cuda_sm20_div_u64:
[----:B------:R-:W0:Y:S01]  /*0650*/  LDCU.64 UR4, c[0x0][0x3b0] ;  /* 0x00007600ff0477ac */ /* 0x000e220008000a00 */
[----:B------:R-:W1:Y:S01]  /*0660*/  LDC.64 R2, c[0x0][0x3b0] ;  /* 0x0000ec00ff027b82 */ /* 0x000e620000000a00 */
[----:B0-----:R-:W0:Y:S08]  /*0670*/  I2F.U64.RP R5, UR4 ;  /* 0x0000000400057d12 */ /* 0x001e300008309000 */
[----:B0-----:R-:W0:Y:S02]  /*0680*/  MUFU.RCP R5, R5 ;  /* 0x0000000500057308 */ /* 0x001e240000001000 */
[----:B0-----:R-:W-:-:S06]  /*0690*/  IADD3 R6, PT, PT, R5, 0x1ffffffe, RZ ;  /* 0x1ffffffe05067810 */ /* 0x001fcc0007ffe0ff */
[----:B------:R-:W1:Y:S02]  /*06a0*/  F2I.U64.TRUNC R6, R6 ;  /* 0x0000000600067311 */ /* 0x000e64000020d800 */
[----:B-1----:R-:W-:-:S04]  /*06b0*/  IMAD.WIDE.U32 R8, R6, R2, RZ ;  /* 0x0000000206087225 */ /* 0x002fc800078e00ff */
[----:B------:R-:W-:Y:S01]  /*06c0*/  IMAD R9, R6, R3, R9 ;  /* 0x0000000306097224 */ /* 0x000fe200078e0209 */
[----:B------:R-:W-:-:S03]  /*06d0*/  IADD3 R11, P0, PT, RZ, -R8, RZ ;  /* 0x80000008ff0b7210 */ /* 0x000fc60007f1e0ff */
[----:B------:R-:W-:Y:S02]  /*06e0*/  IMAD R9, R7, R2, R9 ;  /* 0x0000000207097224 */ /* 0x000fe400078e0209 */
[----:B------:R-:W-:-:S04]  /*06f0*/  IMAD.HI.U32 R8, R6, R11, RZ ;  /* 0x0000000b06087227 */ /* 0x000fc800078e00ff */
[----:B------:R-:W-:Y:S01]  /*0700*/  IMAD.X R13, RZ, RZ, ~R9, P0 ;  /* 0x000000ffff0d7224 */ /* 0x000fe200000e0e09 */
[----:B------:R-:W-:-:S03]  /*0710*/  MOV R9, R6 ;  /* 0x0000000600097202 */ /* 0x000fc60000000f00 */
[-C--:B------:R-:W-:Y:S02]  /*0720*/  IMAD R15, R7, R13.reuse, RZ ;  /* 0x0000000d070f7224 */ /* 0x080fe400078e02ff */
[----:B------:R-:W-:-:S04]  /*0730*/  IMAD.WIDE.U32 R8, P0, R6, R13, R8 ;  /* 0x0000000d06087225 */ /* 0x000fc80007800008 */
[----:B------:R-:W-:-:S04]  /*0740*/  IMAD.HI.U32 R5, R7, R13, RZ ;  /* 0x0000000d07057227 */ /* 0x000fc800078e00ff */
[----:B------:R-:W-:-:S04]  /*0750*/  IMAD.HI.U32 R8, P1, R7, R11, R8 ;  /* 0x0000000b07087227 */ /* 0x000fc80007820008 */
[----:B------:R-:W-:Y:S01]  /*0760*/  IMAD.X R5, R5, 0x1, R7, P0 ;  /* 0x0000000105057824 */ /* 0x000fe200000e0607 */
[----:B------:R-:W-:-:S04]  /*0770*/  IADD3 R9, P2, PT, R15, R8, RZ ;  /* 0x000000080f097210 */ /* 0x000fc80007f5e0ff */
[----:B------:R-:W-:Y:S01]  /*0780*/  IADD3.X R5, PT, PT, RZ, RZ, R5, P2, P1 ;  /* 0x000000ffff057210 */ /* 0x000fe200017e2405 */
[----:B------:R-:W-:-:S04]  /*0790*/  IMAD.WIDE.U32 R6, R9, R2, RZ ;  /* 0x0000000209067225 */ /* 0x000fc800078e00ff */
[----:B------:R-:W-:Y:S01]  /*07a0*/  IMAD R7, R9, R3, R7 ;  /* 0x0000000309077224 */ /* 0x000fe200078e0207 */
[----:B------:R-:W-:-:S03]  /*07b0*/  IADD3 R11, P0, PT, RZ, -R6, RZ ;  /* 0x80000006ff0b7210 */ /* 0x000fc60007f1e0ff */
[----:B------:R-:W-:Y:S02]  /*07c0*/  IMAD R7, R5, R2, R7 ;  /* 0x0000000205077224 */ /* 0x000fe400078e0207 */
[----:B------:R-:W-:-:S03]  /*07d0*/  IMAD.HI.U32 R8, R9, R11, RZ ;  /* 0x0000000b09087227 */ /* 0x000fc600078e00ff */
[----:B------:R-:W-:Y:S01]  /*07e0*/  IADD3.X R6, PT, PT, RZ, ~R7, RZ, P0, !PT ;  /* 0x80000007ff067210 */ /* 0x000fe200007fe4ff */
[----:B------:R-:W-:-:S04]  /*07f0*/  HFMA2 R7, -RZ, RZ, 0, 0 ;  /* 0x00000000ff077431 */ /* 0x000fc800000001ff */
[----:B------:R-:W-:-:S04]  /*0800*/  IMAD.WIDE.U32 R8, P0, R9, R6, R8 ;  /* 0x0000000609087225 */ /* 0x000fc80007800008 */
[C---:B------:R-:W-:Y:S02]  /*0810*/  IMAD R10, R5.reuse, R6, RZ ;  /* 0x00000006050a7224 */ /* 0x040fe400078e02ff */
[----:B------:R-:W-:-:S04]  /*0820*/  IMAD.HI.U32 R9, P1, R5, R11, R8 ;  /* 0x0000000b05097227 */ /* 0x000fc80007820008 */
[----:B------:R-:W-:Y:S01]  /*0830*/  IMAD.HI.U32 R8, R5, R6, RZ ;  /* 0x0000000605087227 */ /* 0x000fe200078e00ff */
[----:B------:R-:W-:-:S03]  /*0840*/  IADD3 R9, P2, PT, R10, R9, RZ ;  /* 0x000000090a097210 */ /* 0x000fc60007f5e0ff */
[----:B------:R-:W-:Y:S02]  /*0850*/  IMAD.X R5, R8, 0x1, R5, P0 ;  /* 0x0000000108057824 */ /* 0x000fe400000e0605 */
[----:B------:R-:W-:-:S03]  /*0860*/  IMAD.HI.U32 R6, R9, R0, RZ ;  /* 0x0000000009067227 */ /* 0x000fc600078e00ff */
[----:B------:R-:W-:Y:S01]  /*0870*/  IADD3.X R5, PT, PT, RZ, RZ, R5, P2, P1 ;  /* 0x000000ffff057210 */ /* 0x000fe200017e2405 */
[----:B------:R-:W-:-:S04]  /*0880*/  IMAD.WIDE.U32 R6, RZ, R9, R6 ;  /* 0x00000009ff067225 */ /* 0x000fc800078e0006 */
[----:B------:R-:W-:-:S05]  /*0890*/  IMAD.HI.U32 R5, P0, R5, R0, R6 ;  /* 0x0000000005057227 */ /* 0x000fca0007800006 */
[----:B------:R-:W-:Y:S01]  /*08a0*/  IADD3 R9, P1, PT, RZ, R5, RZ ;  /* 0x00000005ff097210 */ /* 0x000fe20007f3e0ff */
[----:B------:R-:W-:-:S04]  /*08b0*/  IMAD.X R5, RZ, RZ, RZ, P0 ;  /* 0x000000ffff057224 */ /* 0x000fc800000e06ff */
[----:B------:R-:W-:Y:S01]  /*08c0*/  IMAD.WIDE.U32 R6, R9, R2, RZ ;  /* 0x0000000209067225 */ /* 0x000fe200078e00ff */
[----:B------:R-:W-:-:S03]  /*08d0*/  IADD3.X R5, PT, PT, RZ, R5, RZ, P1, !PT ;  /* 0x00000005ff057210 */ /* 0x000fc60000ffe4ff */
[----:B------:R-:W-:Y:S01]  /*08e0*/  IMAD R7, R9, R3, R7 ;  /* 0x0000000309077224 */ /* 0x000fe200078e0207 */
[----:B------:R-:W-:-:S03]  /*08f0*/  IADD3 R13, P1, PT, -R6, R0, RZ ;  /* 0x00000000060d7210 */ /* 0x000fc60007f3e1ff */
[-C--:B------:R-:W-:Y:S01]  /*0900*/  IMAD R7, R5, R2.reuse, R7 ;  /* 0x0000000205077224 */ /* 0x080fe200078e0207 */
[CC--:B------:R-:W-:Y:S02]  /*0910*/  ISETP.GE.U32.AND P0, PT, R13.reuse, R2.reuse, PT ;  /* 0x000000020d00720c */ /* 0x0c0fe40003f06070 */
[----:B------:R-:W-:Y:S01]  /*0920*/  IADD3 R11, P2, PT, R13, -R2, RZ ;  /* 0x800000020d0b7210 */ /* 0x000fe20007f5e0ff */
[----:B------:R-:W-:Y:S01]  /*0930*/  IMAD.X R12, RZ, RZ, ~R7, P1 ;  /* 0x000000ffff0c7224 */ /* 0x000fe200008e0e07 */
[----:B------:R-:W-:-:S04]  /*0940*/  IADD3 R8, P1, PT, R9, 0x1, RZ ;  /* 0x0000000109087810 */ /* 0x000fc80007f3e0ff */
[CC--:B------:R-:W-:Y:S01]  /*0950*/  ISETP.GE.U32.AND.EX P0, PT, R12.reuse, R3.reuse, PT, P0 ;  /* 0x000000030c00720c */ /* 0x0c0fe20003f06100 */
[----:B------:R-:W-:Y:S01]  /*0960*/  IMAD.X R6, RZ, RZ, R5, P1 ;  /* 0x000000ffff067224 */ /* 0x000fe200008e0605 */
[----:B------:R-:W-:Y:S02]  /*0970*/  IADD3.X R10, PT, PT, R12, ~R3, RZ, P2, !PT ;  /* 0x800000030c0a7210 */ /* 0x000fe400017fe4ff */
[----:B------:R-:W-:Y:S02]  /*0980*/  SEL R11, R11, R13, P0 ;  /* 0x0000000d0b0b7207 */ /* 0x000fe40000000000 */
[----:B------:R-:W-:Y:S02]  /*0990*/  SEL R8, R8, R9, P0 ;  /* 0x0000000908087207 */ /* 0x000fe40000000000 */
[----:B------:R-:W-:Y:S02]  /*09a0*/  SEL R10, R10, R12, P0 ;  /* 0x0000000c0a0a7207 */ /* 0x000fe40000000000 */
[----:B------:R-:W-:-:S02]  /*09b0*/  SEL R7, R6, R5, P0 ;  /* 0x0000000506077207 */ /* 0x000fc40000000000 */
[----:B------:R-:W-:Y:S02]  /*09c0*/  ISETP.GE.U32.AND P0, PT, R11, R2, PT ;  /* 0x000000020b00720c */ /* 0x000fe40003f06070 */
[----:B------:R-:W-:Y:S02]  /*09d0*/  IADD3 R5, P2, PT, R8, 0x1, RZ ;  /* 0x0000000108057810 */ /* 0x000fe40007f5e0ff */
[----:B------:R-:W-:Y:S02]  /*09e0*/  ISETP.GE.U32.AND.EX P0, PT, R10, R3, PT, P0 ;  /* 0x000000030a00720c */ /* 0x000fe40003f06100 */
[----:B------:R-:W-:Y:S02]  /*09f0*/  ISETP.NE.U32.AND P1, PT, R2, RZ, PT ;  /* 0x000000ff0200720c */ /* 0x000fe40003f25070 */
[----:B------:R-:W-:Y:S02]  /*0a00*/  IADD3.X R6, PT, PT, RZ, R7, RZ, P2, !PT ;  /* 0x00000007ff067210 */ /* 0x000fe400017fe4ff */
[----:B------:R-:W-:Y:S01]  /*0a10*/  SEL R2, R5, R8, P0 ;  /* 0x0000000805027207 */ /* 0x000fe20000000000 */
[----:B------:R-:W-:Y:S01]  /*0a20*/  IMAD.MOV.U32 R5, RZ, RZ, 0x0 ;  /* 0x00000000ff057424 */ /* 0x000fe200078e00ff */
[----:B------:R-:W-:-:S02]  /*0a30*/  ISETP.NE.AND.EX P1, PT, R3, RZ, PT, P1 ;  /* 0x000000ff0300720c */ /* 0x000fc40003f25310 */
[----:B------:R-:W-:Y:S02]  /*0a40*/  SEL R3, R6, R7, P0 ;  /* 0x0000000706037207 */ /* 0x000fe40000000000 */
[----:B------:R-:W-:Y:S02]  /*0a50*/  SEL R2, R2, 0xffffffff, P1 ;  /* 0xffffffff02027807 */ /* 0x000fe40000800000 */
[----:B------:R-:W-:Y:S01]  /*0a60*/  SEL R3, R3, 0xffffffff, P1 ;  /* 0xffffffff03037807 */ /* 0x000fe20000800000 */
[----:B------:R-:W-:Y:S06]  /*0a70*/  RET.REL.NODEC R4 `(_Z27charbonier_diffusion_kernelPfmS_mfS_mmmj) ;  /* 0xfffffff404607950 */ /* 0x000fec0003c3ffff */
        .weak           $__internal_1_$__cuda_sm20_rcp_rn_f32_slowpath
        .type           $__internal_1_$__cuda_sm20_rcp_rn_f32_slowpath,@function
        .size           $__internal_1_$__cuda_sm20_rcp_rn_f32_slowpath,($__internal_2_$__cuda_sm20_sqrt_rn_f32_slowpath - $__internal_1_$__cuda_sm20_rcp_rn_f32_slowpath)
$__internal_1_$__cuda_sm20_rcp_rn_f32_slowpath:
[----:B------:R-:W-:Y:S01]  /*0a80*/  SHF.L.U32 R2, R0, 0x1, RZ ;  /* 0x0000000100027819 */ /* 0x000fe200000006ff */
[----:B------:R-:W-:Y:S03]  /*0a90*/  BSSY.RECONVERGENT B1, `(.L_x_8) ;  /* 0x0000030000017945 */ /* 0x000fe60003800200 */
[----:B------:R-:W-:-:S04]  /*0aa0*/  SHF.R.U32.HI R11, RZ, 0x18, R2 ;  /* 0x00000018ff0b7819 */ /* 0x000fc80000011602 */
[----:B------:R-:W-:-:S13]  /*0ab0*/  ISETP.NE.U32.AND P0, PT, R11, RZ, PT ;  /* 0x000000ff0b00720c */ /* 0x000fda0003f05070 */
[----:B------:R-:W-:Y:S05]  /*0ac0*/  @P0 BRA `(.L_x_9) ;  /* 0x0000000000280947 */ /* 0x000fea0003800000 */
[----:B------:R-:W-:-:S05]  /*0ad0*/  IMAD.SHL.U32 R2, R0, 0x2, RZ ;  /* 0x0000000200027824 */ /* 0x000fca00078e00ff */
[----:B------:R-:W-:-:S13]  /*0ae0*/  ISETP.NE.AND P0, PT, R2, RZ, PT ;  /* 0x000000ff0200720c */ /* 0x000fda0003f05270 */
[----:B------:R-:W-:Y:S01]  /*0af0*/  @P0 FFMA R9, R0, 1.84467440737095516160e+19, RZ ;  /* 0x5f80000000090823 */ /* 0x000fe200000000ff */
[----:B------:R-:W-:Y:S08]  /*0b00*/  @!P0 MUFU.RCP R3, R0 ;  /* 0x0000000000038308 */ /* 0x000ff00000001000 */
[----:B------:R-:W0:Y:S02]  /*0b10*/  @P0 MUFU.RCP R2, R9 ;  /* 0x0000000900020308 */ /* 0x000e240000001000 */
[----:B0-----:R-:W-:-:S04]  /*0b20*/  @P0 FFMA R10, R9, R2, -1 ;  /* 0xbf800000090a0423 */ /* 0x001fc80000000002 */
[----:B------:R-:W-:-:S04]  /*0b30*/  @P0 FADD.FTZ R11, -R10, -RZ ;  /* 0x800000ff0a0b0221 */ /* 0x000fc80000010100 */
[----:B------:R-:W-:-:S04]  /*0b40*/  @P0 FFMA R2, R2, R11, R2 ;  /* 0x0000000b02020223 */ /* 0x000fc80000000002 */
[----:B------:R-:W-:Y:S01]  /*0b50*/  @P0 FFMA R3, R2, 1.84467440737095516160e+19, RZ ;  /* 0x5f80000002030823 */ /* 0x000fe200000000ff */
[----:B------:R-:W-:Y:S06]  /*0b60*/  BRA `(.L_x_10) ;  /* 0x0000000000887947 */ /* 0x000fec0003800000 */
.L_x_9:
[----:B------:R-:W-:-:S04]  /*0b70*/  IADD3 R13, PT, PT, R11, -0xfd, RZ ;  /* 0xffffff030b0d7810 */ /* 0x000fc80007ffe0ff */
[----:B------:R-:W-:-:S13]  /*0b80*/  ISETP.GT.U32.AND P0, PT, R13, 0x1, PT ;  /* 0x000000010d00780c */ /* 0x000fda0003f04070 */
[----:B------:R-:W-:Y:S05]  /*0b90*/  @P0 BRA `(.L_x_11) ;  /* 0x0000000000780947 */ /* 0x000fea0003800000 */
[----:B------:R-:W-:Y:S01]  /*0ba0*/  LOP3.LUT R2, R0, 0x7fffff, RZ, 0xc0, !PT ;  /* 0x007fffff00027812 */ /* 0x000fe200078ec0ff */
[----:B------:R-:W-:-:S03]  /*0bb0*/  IMAD.MOV.U32 R12, RZ, RZ, 0x3 ;  /* 0x00000003ff0c7424 */ /* 0x000fc600078e00ff */
[----:B------:R-:W-:Y:S02]  /*0bc0*/  LOP3.LUT R2, R2, 0x3f800000, RZ, 0xfc, !PT ;  /* 0x3f80000002027812 */ /* 0x000fe400078efcff */
[----:B------:R-:W-:Y:S02]  /*0bd0*/  SHF.L.U32 R12, R12, R13, RZ ;  /* 0x0000000d0c0c7219 */ /* 0x000fe400000006ff */
[----:B------:R-:W0:Y:S02]  /*0be0*/  MUFU.RCP R3, R2 ;  /* 0x0000000200037308 */ /* 0x000e240000001000 */
[----:B0-----:R-:W-:-:S04]  /*0bf0*/  FFMA R9, R2, R3, -1 ;  /* 0xbf80000002097423 */ /* 0x001fc80000000003 */
[----:B------:R-:W-:-:S04]  /*0c00*/  FADD.FTZ R10, -R9, -RZ ;  /* 0x800000ff090a7221 */ /* 0x000fc80000010100 */
[CCC-:B------:R-:W-:Y:S01]  /*0c10*/  FFMA.RM R9, R3.reuse, R10.reuse, R3.reuse ;  /* 0x0000000a03097223 */ /* 0x1c0fe20000004003 */
[----:B------:R-:W-:-:S04]  /*0c20*/  FFMA.RP R10, R3, R10, R3 ;  /* 0x0000000a030a7223 */ /* 0x000fc80000008003 */
[C---:B------:R-:W-:Y:S02]  /*0c30*/  LOP3.LUT R3, R9.reuse, 0x7fffff, RZ, 0xc0, !PT ;  /* 0x007fffff09037812 */ /* 0x040fe400078ec0ff */
[----:B------:R-:W-:Y:S02]  /*0c40*/  FSETP.NEU.FTZ.AND P0, PT, R9, R10, PT ;  /* 0x0000000a0900720b */ /* 0x000fe40003f1d000 */
[----:B------:R-:W-:Y:S02]  /*0c50*/  LOP3.LUT R3, R3, 0x800000, RZ, 0xfc, !PT ;  /* 0x0080000003037812 */ /* 0x000fe400078efcff */
[----:B------:R-:W-:Y:S02]  /*0c60*/  SEL R9, RZ, 0xffffffff, !P0 ;  /* 0xffffffffff097807 */ /* 0x000fe40004000000 */
[----:B------:R-:W-:Y:S02]  /*0c70*/  LOP3.LUT R12, R12, R3, RZ, 0xc0, !PT ;  /* 0x000000030c0c7212 */ /* 0x000fe400078ec0ff */
[----:B------:R-:W-:-:S02]  /*0c80*/  IADD3 R2, PT, PT, -R9, RZ, RZ ;  /* 0x000000ff09027210 */ /* 0x000fc40007ffe1ff */
[-C--:B------:R-:W-:Y:S02]  /*0c90*/  SHF.R.U32.HI R12, RZ, R13.reuse, R12 ;  /* 0x0000000dff0c7219 */ /* 0x080fe4000001160c */
[----:B------:R-:W-:Y:S02]  /*0ca0*/  LOP3.LUT P1, RZ, R2, R13, R3, 0xf8, !PT ;  /* 0x0000000d02ff7212 */ /* 0x000fe4000782f803 */
[C---:B------:R-:W-:Y:S02]  /*0cb0*/  LOP3.LUT P0, RZ, R12.reuse, 0x1, RZ, 0xc0, !PT ;  /* 0x000000010cff7812 */ /* 0x040fe4000780c0ff */
[----:B------:R-:W-:-:S04]  /*0cc0*/  LOP3.LUT P2, RZ, R12, 0x2, RZ, 0xc0, !PT ;  /* 0x000000020cff7812 */ /* 0x000fc8000784c0ff */
[----:B------:R-:W-:Y:S02]  /*0cd0*/  PLOP3.LUT P0, PT, P0, P1, P2, 0xe0, 0x0 ;  /* 0x000000000000781c */ /* 0x000fe40000703c20 */
[----:B------:R-:W-:Y:S02]  /*0ce0*/  LOP3.LUT P1, RZ, R0, 0x7fffff, RZ, 0xc0, !PT ;  /* 0x007fffff00ff7812 */ /* 0x000fe4000782c0ff */
[----:B------:R-:W-:-:S05]  /*0cf0*/  SEL R2, RZ, 0x1, !P0 ;  /* 0x00000001ff027807 */ /* 0x000fca0004000000 */
[----:B------:R-:W-:-:S05]  /*0d00*/  IMAD.MOV R2, RZ, RZ, -R2 ;  /* 0x000000ffff027224 */ /* 0x000fca00078e0a02 */
[----:B------:R-:W-:Y:S02]  /*0d10*/  ISETP.GE.AND P0, PT, R2, RZ, PT ;  /* 0x000000ff0200720c */ /* 0x000fe40003f06270 */
[----:B------:R-:W-:-:S04]  /*0d20*/  IADD3 R2, PT, PT, R11, -0xfc, RZ ;  /* 0xffffff040b027810 */ /* 0x000fc80007ffe0ff */
[----:B------:R-:W-:-:S07]  /*0d30*/  SHF.R.U32.HI R3, RZ, R2, R3 ;  /* 0x00000002ff037219 */ /* 0x000fce0000011603 */
[----:B------:R-:W-:-:S05]  /*0d40*/  @!P0 VIADD R3, R3, 0x1 ;  /* 0x0000000103038836 */ /* 0x000fca0000000000 */
[----:B------:R-:W-:-:S04]  /*0d50*/  @!P1 SHF.L.U32 R3, R3, 0x1, RZ ;  /* 0x0000000103039819 */ /* 0x000fc800000006ff */
[----:B------:R-:W-:Y:S01]  /*0d60*/  LOP3.LUT R3, R3, 0x80000000, R0, 0xf8, !PT ;  /* 0x8000000003037812 */ /* 0x000fe200078ef800 */
[----:B------:R-:W-:Y:S06]  /*0d70*/  BRA `(.L_x_10) ;  /* 0x0000000000047947 */ /* 0x000fec0003800000 */
.L_x_11:
[----:B------:R0:W1:Y:S02]  /*0d80*/  MUFU.RCP R3, R0 ;  /* 0x0000000000037308 */ /* 0x0000640000001000 */
.L_x_10:
[----:B------:R-:W-:Y:S05]  /*0d90*/  BSYNC.RECONVERGENT B1 ;  /* 0x0000000000017941 */ /* 0x000fea0003800200 */
.L_x_8:
[----:B------:R-:W-:-:S04]  /*0da0*/  IMAD.MOV.U32 R9, RZ, RZ, 0x0 ;  /* 0x00000000ff097424 */ /* 0x000fc800078e00ff */
[----:B01----:R-:W-:Y:S05]  /*0db0*/  RET.REL.NODEC R8 `(_Z27charbonier_diffusion_kernelPfmS_mfS_mmmj) ;  /* 0xfffffff008907950 */ /* 0x003fea0003c3ffff */
        .weak           $__internal_2_$__cuda_sm20_sqrt_rn_f32_slowpath
        .type           $__internal_2_$__cuda_sm20_sqrt_rn_f32_slowpath,@function
        .size           $__internal_2_$__cuda_sm20_sqrt_rn_f32_slowpath,(.L_x_132 - $__internal_2_$__cuda_sm20_sqrt_rn_f32_slowpath)
$__internal_2_$__cuda_sm20_sqrt_rn_f32_slowpath:
[----:B------:R-:W-:-:S13]  /*0dc0*/  LOP3.LUT P0, RZ, R3, 0x7fffffff, RZ, 0xc0, !PT ;  /* 0x7fffffff03ff7812 */ /* 0x000fda000780c0ff */
[----:B------:R-:W-:Y:S01]  /*0dd0*/  @!P0 MOV R2, R3 ;  /* 0x0000000300028202 */ /* 0x000fe20000000f00 */
[----:B------:R-:W-:Y:S06]  /*0de0*/  @!P0 BRA `(.L_x_12) ;  /* 0x0000000000448947 */ /* 0x000fec0003800000 */
[----:B------:R-:W-:Y:S01]  /*0df0*/  FSETP.GEU.FTZ.AND P0, PT, R3, RZ, PT ;  /* 0x000000ff0300720b */ /* 0x000fe20003f1e000 */
[----:B------:R-:W-:-:S12]  /*0e00*/  IMAD.MOV.U32 R0, RZ, RZ, R3 ;  /* 0x000000ffff007224 */ /* 0x000fd800078e0003 */
[----:B------:R-:W-:Y:S01]  /*0e10*/  @!P0 MOV R2, 0x7fffffff ;  /* 0x7fffffff00028802 */ /* 0x000fe20000000f00 */
[----:B------:R-:W-:Y:S06]  /*0e20*/  @!P0 BRA `(.L_x_12) ;  /* 0x0000000000348947 */ /* 0x000fec0003800000 */
[----:B------:R-:W-:-:S13]  /*0e30*/  FSETP.GTU.FTZ.AND P0, PT, |R0|, +INF , PT ;  /* 0x7f8000000000780b */ /* 0x000fda0003f1c200 */
[----:B------:R-:W-:Y:S01]  /*0e40*/  @P0 FADD.FTZ R2, R0, 1 ;  /* 0x3f80000000020421 */ /* 0x000fe20000010000 */
[----:B------:R-:W-:Y:S06]  /*0e50*/  @P0 BRA `(.L_x_12) ;  /* 0x0000000000280947 */ /* 0x000fec0003800000 */
[----:B------:R-:W-:-:S13]  /*0e60*/  FSETP.NEU.FTZ.AND P0, PT, |R0|, +INF , PT ;  /* 0x7f8000000000780b */ /* 0x000fda0003f1d200 */
[----:B------:R-:W-:-:S04]  /*0e70*/  @P0 FFMA R3, R0, 1.84467440737095516160e+19, RZ ;  /* 0x5f80000000030823 */ /* 0x000fc800000000ff */
[----:B------:R-:W0:Y:S02]  /*0e80*/  @P0 MUFU.RSQ R2, R3 ;  /* 0x0000000300020308 */ /* 0x000e240000001400 */
[----:B0-----:R-:W-:Y:S01]  /*0e90*/  @P0 FMUL.FTZ R8, R3, R2 ;  /* 0x0000000203080220 */ /* 0x001fe20000410000 */
[----:B------:R-:W-:Y:S01]  /*0ea0*/  @P0 FMUL.FTZ R10, R2, 0.5 ;  /* 0x3f000000020a0820 */ /* 0x000fe20000410000 */
[----:B------:R-:W-:Y:S02]  /*0eb0*/  @!P0 IMAD.MOV.U32 R2, RZ, RZ, R0 ;  /* 0x000000ffff028224 */ /* 0x000fe400078e0000 */
[----:B------:R-:W-:-:S04]  /*0ec0*/  @P0 FADD.FTZ R9, -R8, -RZ ;  /* 0x800000ff08090221 */ /* 0x000fc80000010100 */
[----:B------:R-:W-:-:S04]  /*0ed0*/  @P0 FFMA R9, R8, R9, R3 ;  /* 0x0000000908090223 */ /* 0x000fc80000000003 */
[----:B------:R-:W-:-:S04]  /*0ee0*/  @P0 FFMA R9, R9, R10, R8 ;  /* 0x0000000a09090223 */ /* 0x000fc80000000008 */
[----:B------:R-:W-:-:S07]  /*0ef0*/  @P0 FMUL.FTZ R2, R9, 2.3283064365386962891e-10 ;  /* 0x2f80000009020820 */ /* 0x000fce0000410000 */
.L_x_12:
[----:B------:R-:W-:Y:S01]  /*0f00*/  HFMA2 R3, -RZ, RZ, 0, 0 ;  /* 0x00000000ff037431 */ /* 0x000fe200000001ff */
[----:B------:R-:W-:Y:S01]  /*0f10*/  MOV R0, R2 ;  /* 0x0000000200007202 */ /* 0x000fe20000000f00 */
[----:B------:R-:W-:-:S04]  /*0f20*/  IMAD.MOV.U32 R2, RZ, RZ, R11 ;  /* 0x000000ffff027224 */ /* 0x000fc800078e000b */
[----:B------:R-:W-:Y:S05]  /*0f30*/  RET.REL.NODEC R2 `(_Z27charbonier_diffusion_kernelPfmS_mfS_mmmj) ;  /* 0xfffffff002307950 */ /* 0x000fea0003c3ffff */
.L_x_13:
[----:B------:R-:W-:-:S00]  /*0f40*/  BRA `(.L_x_13) ;  /* 0xfffffffc00fc7947 */ /* 0x000fc0000383ffff */
[----:B------:R-:W-:-:S00]  /*0f50*/  NOP ;  /* 0x0000000000007918 */ /* 0x000fc00000000000 */
        /* <DEDUP_REMOVED lines=10> */
.L_x_132:


//--------------------- .text._Z25weickert_diffusion_kernelPfmS_mfS_mmmj --------------------------
	.section	.text._Z25weickert_diffusion_kernelPfmS_mfS_mmmj,"ax",@progbits
	.align	128
        .global         _Z25weickert_diffusion_kernelPfmS_mfS_mmmj
        .type           _Z25weickert_diffusion_kernelPfmS_mfS_mmmj,@function
        .size           _Z25weickert_diffusion_kernelPfmS_mfS_mmmj,(.L_x_134 - _Z25weickert_diffusion_kernelPfmS_mfS_mmmj)
        .other          _Z25weickert_diffusion_kernelPfmS_mfS_mmmj,@"STO_CUDA_ENTRY STV_DEFAULT"
_Z25weickert_diffusion_kernelPfmS_mfS_mmmj:
.text._Z25weickert_diffusion_kernelPfmS_mfS_mmmj:
        /* <DEDUP_REMOVED lines=27> */
[----:B------:R-:W-:Y:S01]  /*01b0*/  @!P2 LOP3.LUT R2, RZ, UR4, RZ, 0x33, !PT ;  /* 0x00000004ff02ac12 */ /* 0x000fe2000f8e33ff */
[----:B------:R-:W-:Y:S06]  /*01c0*/  BRA `(.L_x_15) ;  /* 0x0000000000087947 */ /* 0x000fec0003800000 */
.L_x_14:
[----:B------:R-:W-:-:S07]  /*01d0*/  MOV R4, 0x1f0 ;  /* 0x000001f000047802 */ /* 0x000fce0000000f00 */
[----:B------:R-:W-:Y:S05]  /*01e0*/  CALL.REL.NOINC `($__internal_3_$__cuda_sm20_div_u64) ;  /* 0x0000000400047944 */ /* 0x000fea0003c00000 */
.L_x_15:
[----:B------:R-:W0:Y:S02]  /*01f0*/  LDCU UR4, c[0x0][0x3c8] ;  /* 0x00007900ff0477ac */ /* 0x000e240008000800 */
[----:B0-----:R-:W-:-:S13]  /*0200*/  ISETP.GE.U32.AND P0, PT, R0, UR4, PT ;  /* 0x0000000400007c0c */ /* 0x001fda000bf06070 */
[----:B------:R-:W-:Y:S05]  /*0210*/  @P0 EXIT ;  /* 0x000000000000094d */ /* 0x000fea0003800000 */
[----:B------:R-:W0:Y:S01]  /*0220*/  LDCU UR4, c[0x0][0x3b0] ;  /* 0x00007600ff0477ac */ /* 0x000e220008000800 */
[----:B------:R-:W-:Y:S01]  /*0230*/  IADD3 R5, PT, PT, -R2, RZ, RZ ;  /* 0x000000ff02057210 */ /* 0x000fe20007ffe1ff */
[----:B------:R-:W1:Y:S01]  /*0240*/  LDCU.128 UR12, c[0x0][0x390] ;  /* 0x00007200ff0c77ac */ /* 0x000e620008000c00 */
[----:B------:R-:W2:Y:S01]  /*0250*/  LDCU.128 UR8, c[0x0][0x380] ;  /* 0x00007000ff0877ac */ /* 0x000ea20008000c00 */
[----:B------:R-:W3:Y:S02]  /*0260*/  LDCU.64 UR6, c[0x0][0x358] ;  /* 0x00006b00ff0677ac */ /* 0x000ee40008000a00 */
[----:B0-----:R-:W-:Y:S01]  /*0270*/  IMAD R4, R5, UR4, R0 ;  /* 0x0000000405047c24 */ /* 0x001fe2000f8e0200 */
[----:B------:R-:W0:Y:S01]  /*0280*/  LDCU UR4, c[0x0][0x3a0] ;  /* 0x00007400ff0477ac */ /* 0x000e220008000800 */
[----:B------:R-:W-:Y:S02]  /*0290*/  IMAD.MOV.U32 R5, RZ, RZ, RZ ;  /* 0x000000ffff057224 */ /* 0x000fe400078e00ff */
[----:B-1----:R-:W-:-:S02]  /*02a0*/  IMAD R7, R3, UR14, RZ ;  /* 0x0000000e03077c24 */ /* 0x002fc4000f8e02ff */
[----:B------:R-:W-:-:S04]  /*02b0*/  IMAD.WIDE.U32 R8, R2, UR14, R4 ;  /* 0x0000000e02087c25 */ /* 0x000fc8000f8e0004 */
[----:B------:R-:W-:Y:S01]  /*02c0*/  IMAD R13, R2, UR15, R7 ;  /* 0x0000000f020d7c24 */ /* 0x000fe2000f8e0207 */
[----:B------:R-:W-:Y:S01]  /*02d0*/  LEA R10, P0, R8, UR12, 0x2 ;  /* 0x0000000c080a7c11 */ /* 0x000fe2000f8010ff */
[----:B--2---:R-:W-:Y:S02]  /*02e0*/  IMAD R11, R3, UR10, RZ ;  /* 0x0000000a030b7c24 */ /* 0x004fe4000f8e02ff */
[----:B------:R-:W-:Y:S02]  /*02f0*/  IMAD.IADD R9, R9, 0x1, R13 ;  /* 0x0000000109097824 */ /* 0x000fe400078e020d */
[----:B------:R-:W-:-:S04]  /*0300*/  IMAD.WIDE.U32 R6, R2, UR10, R4 ;  /* 0x0000000a02067c25 */ /* 0x000fc8000f8e0004 */
[----:B------:R-:W-:Y:S01]  /*0310*/  IMAD R13, R2, UR11, R11 ;  /* 0x0000000b020d7c24 */ /* 0x000fe2000f8e020b */
[----:B------:R-:W-:Y:S02]  /*0320*/  LEA.HI.X R11, R8, UR13, R9, 0x2, P0 ;  /* 0x0000000d080b7c11 */ /* 0x000fe400080f1409 */
[C---:B------:R-:W-:Y:S02]  /*0330*/  LEA R8, P0, R6.reuse, UR8, 0x2 ;  /* 0x0000000806087c11 */ /* 0x040fe4000f8010ff */
[----:B------:R-:W-:Y:S01]  /*0340*/  IADD3 R7, PT, PT, R7, R13, RZ ;  /* 0x0000000d07077210 */ /* 0x000fe20007ffe0ff */
[----:B---3--:R-:W2:Y:S03]  /*0350*/  LDG.E R10, desc[UR6][R10.64] ;  /* 0x000000060a0a7981 */ /* 0x008ea6000c1e1900 */
[----:B------:R-:W-:-:S05]  /*0360*/  LEA.HI.X R9, R6, UR9, R7, 0x2, P0 ;  /* 0x0000000906097c11 */ /* 0x000fca00080f1407 */
[----:B------:R-:W3:Y:S01]  /*0370*/  LDG.E R8, desc[UR6][R8.64] ;  /* 0x0000000608087981 */ /* 0x000ee2000c1e1900 */
[----:B------:R-:W-:Y:S01]  /*0380*/  BSSY.RECONVERGENT B1, `(.L_x_16) ;  /* 0x0000012000017945 */ /* 0x000fe20003800200 */
[----:B--2---:R-:W-:-:S04]  /*0390*/  FMUL R7, R10, R10 ;  /* 0x0000000a0a077220 */ /* 0x004fc80000400000 */
[----:B---3--:R-:W-:-:S04]  /*03a0*/  FFMA R7, R8, R8, R7 ;  /* 0x0000000808077223 */ /* 0x008fc80000000007 */
[----:B0-----:R-:W-:-:S04]  /*03b0*/  FMUL R7, R7, UR4 ;  /* 0x0000000407077c20 */ /* 0x001fc80008400000 */
[----:B------:R-:W-:-:S04]  /*03c0*/  FMUL R7, R7, R7 ;  /* 0x0000000707077220 */ /* 0x000fc80000400000 */
[----:B------:R-:W-:-:S04]  /*03d0*/  FMUL R8, R7, R7 ;  /* 0x0000000707087220 */ /* 0x000fc80000400000 */
[----:B------:R-:W0:Y:S01]  /*03e0*/  MUFU.RCP R0, R8 ;  /* 0x0000000800007308 */ /* 0x000e220000001000 */
[----:B------:R-:W-:Y:S02]  /*03f0*/  UMOV UR4, 0x405428f6 ;  /* 0x405428f600047882 */ /* 0x000fe40000000000 */
[----:B------:R-:W-:-:S05]  /*0400*/  IMAD.U32 R11, RZ, RZ, UR4 ;  /* 0x00000004ff0b7e24 */ /* 0x000fca000f8e00ff */
[----:B------:R-:W1:Y:S01]  /*0410*/  FCHK P0, -R11, R8 ;  /* 0x000000080b007302 */ /* 0x000e620000000100 */
[----:B0-----:R-:W-:-:S04]  /*0420*/  FFMA R7, -R8, R0, 1 ;  /* 0x3f80000008077423 */ /* 0x001fc80000000100 */
[----:B------:R-:W-:-:S04]  /*0430*/  FFMA R0, R0, R7, R0 ;  /* 0x0000000700007223 */ /* 0x000fc80000000000 */
[----:B------:R-:W-:-:S04]  /*0440*/  FFMA R7, R0, -3.3150000572204589844, RZ ;  /* 0xc05428f600077823 */ /* 0x000fc800000000ff */
[----:B------:R-:W-:-:S04]  /*0450*/  FFMA R6, -R8, R7, -3.3150000572204589844 ;  /* 0xc05428f608067423 */ /* 0x000fc80000000107 */
[----:B------:R-:W-:Y:S01]  /*0460*/  FFMA R0, R0, R6, R7 ;  /* 0x0000000600007223 */ /* 0x000fe20000000007 */
[----:B-1----:R-:W-:Y:S06]  /*0470*/  @!P0 BRA `(.L_x_17) ;  /* 0x0000000000088947 */ /* 0x002fec0003800000 */
[----:B------:R-:W-:-:S07]  /*0480*/  MOV R6, 0x4a0 ;  /* 0x000004a000067802 */ /* 0x000fce0000000f00 */
[----:B------:R-:W-:Y:S05]  /*0490*/  CALL.REL.NOINC `($__internal_4_$__cuda_sm3x_div_rn_noftz_f32_slowpath) ;  /* 0x0000000400647944 */ /* 0x000fea0003c00000 */
.L_x_17:
[----:B------:R-:W-:Y:S05]  /*04a0*/  BSYNC.RECONVERGENT B1 ;  /* 0x0000000000017941 */ /* 0x000fea0003800200 */
.L_x_16:
[----:B------:R-:W-:Y:S02]  /*04b0*/  HFMA2 R6, -RZ, RZ, 3.7421875, 0 ;  /* 0x437c0000ff067431 */ /* 0x000fe400000001ff */
[----:B------:R-:W-:Y:S01]  /*04c0*/  IMAD.MOV.U32 R5, RZ, RZ, 0x3bbb989d ;  /* 0x3bbb989dff057424 */ /* 0x000fe200078e00ff */
[----:B------:R-:W0:Y:S03]  /*04d0*/  LDCU.64 UR4, c[0x0][0x3c0] ;  /* 0x00007800ff0477ac */ /* 0x000e260008000a00 */
[----:B------:R-:W-:Y:S01]  /*04e0*/  FFMA.SAT R5, R0, R5, 0.5 ;  /* 0x3f00000000057423 */ /* 0x000fe20000002005 */
[----:B------:R-:W1:Y:S03]  /*04f0*/  LDCU.64 UR8, c[0x0][0x3a8] ;  /* 0x00007500ff0877ac */ /* 0x000e660008000a00 */
[----:B------:R-:W-:-:S04]  /*0500*/  FFMA.RM R6, R5, R6, 12582913 ;  /* 0x4b40000105067423 */ /* 0x000fc80000004006 */
[C---:B------:R-:W-:Y:S01]  /*0510*/  FADD R5, R6.reuse, -12583039 ;  /* 0xcb40007f06057421 */ /* 0x040fe20000000000 */
[----:B------:R-:W-:-:S03]  /*0520*/  IMAD.SHL.U32 R6, R6, 0x800000, RZ ;  /* 0x0080000006067824 */ /* 0x000fc600078e00ff */
[----:B------:R-:W-:Y:S01]  /*0530*/  FFMA R5, R0, 1.4426950216293334961, -R5 ;  /* 0x3fb8aa3b00057823 */ /* 0x000fe20000000805 */
[----:B0-----:R-:W-:-:S03]  /*0540*/  IMAD R3, R3, UR4, RZ ;  /* 0x0000000403037c24 */ /* 0x001fc6000f8e02ff */
[----:B------:R-:W-:Y:S01]  /*0550*/  FFMA R0, R0, 1.925963033500011079e-08, R5 ;  /* 0x32a5706000007823 */ /* 0x000fe20000000005 */
[----:B------:R-:W-:Y:S02]  /*0560*/  IMAD.MOV.U32 R5, RZ, RZ, RZ ;  /* 0x000000ffff057224 */ /* 0x000fe400078e00ff */
[C---:B------:R-:W-:Y:S01]  /*0570*/  IMAD R3, R2.reuse, UR5, R3 ;  /* 0x0000000502037c24 */ /* 0x040fe2000f8e0203 */
[----:B------:R-:W0:Y:S01]  /*0580*/  MUFU.EX2 R7, R0 ;  /* 0x0000000000077308 */ /* 0x000e220000000800 */
[----:B------:R-:W-:-:S03]  /*0590*/  IMAD.WIDE.U32 R4, R2, UR4, R4 ;  /* 0x0000000402047c25 */ /* 0x000fc6000f8e0004 */
[----:B-1----:R-:W-:Y:S02]  /*05a0*/  LEA R2, P0, R4, UR8, 0x2 ;  /* 0x0000000804027c11 */ /* 0x002fe4000f8010ff */
[----:B------:R-:W-:-:S04]  /*05b0*/  IADD3 R3, PT, PT, R5, R3, RZ ;  /* 0x0000000305037210 */ /* 0x000fc80007ffe0ff */
[----:B------:R-:W-:Y:S01]  /*05c0*/  LEA.HI.X R3, R4, UR9, R3, 0x2, P0 ;  /* 0x0000000904037c11 */ /* 0x000fe200080f1403 */
[----:B0-----:R-:W-:-:S05]  /*05d0*/  FFMA R7, R6, -R7, 1 ;  /* 0x3f80000006077423 */ /* 0x001fca0000000807 */
[----:B------:R-:W-:Y:S01]  /*05e0*/  STG.E desc[UR6][R2.64], R7 ;  /* 0x0000000702007986 */ /* 0x000fe2000c101906 */
[----:B------:R-:W-:Y:S05]  /*05f0*/  EXIT ;  /* 0x000000000000794d */ /* 0x000fea0003800000 */
        .weak           $__internal_3_$__cuda_sm20_div_u64
        .type           $__internal_3_$__cuda_sm20_div_u64,@function
        .size           $__internal_3_$__cuda_sm20_div_u64,($__internal_4_$__cuda_sm3x_div_rn_noftz_f32_slowpath - $__internal_3_$__cuda_sm20_div_u64)
$__internal_3_$__cuda_sm20_div_u64:
[----:B------:R-:W0:Y:S01]  /*0600*/  LDCU.64 UR4, c[0x0][0x3b0] ;  /* 0x00007600ff0477ac */ /* 0x000e220008000a00 */
[----:B------:R-:W1:Y:S01]  /*0610*/  LDC.64 R2, c[0x0][0x3b0] ;  /* 0x0000ec00ff027b82 */ /* 0x000e620000000a00 */
[----:B0-----:R-:W0:Y:S08]  /*0620*/  I2F.U64.RP R5, UR4 ;  /* 0x0000000400057d12 */ /* 0x001e300008309000 */
[----:B0-----:R-:W0:Y:S02]  /*0630*/  MUFU.RCP R5, R5 ;  /* 0x0000000500057308 */ /* 0x001e240000001000 */
[----:B0-----:R-:W-:-:S06]  /*0640*/  VIADD R6, R5, 0x1ffffffe ;  /* 0x1ffffffe05067836 */ /* 0x001fcc0000000000 */
        /* <DEDUP_REMOVED lines=19> */
[----:B------:R-:W-:-:S04]  /*0780*/  IMAD.HI.U32 R8, R9, R11, RZ ;  /* 0x0000000b09087227 */ /* 0x000fc800078e00ff */
[----:B------:R-:W-:Y:S02]  /*0790*/  IMAD.X R6, RZ, RZ, ~R7, P0 ;  /* 0x000000ffff067224 */ /* 0x000fe400000e0e07 */
[----:B------:R-:W-:Y:S02]  /*07a0*/  IMAD.MOV.U32 R7, RZ, RZ, RZ ;  /* 0x000000ffff077224 */ /* 0x000fe400078e00ff */
[----:B------:R-:W-:-:S04]  /*07b0*/  IMAD.WIDE.U32 R8, P0, R9, R6, R8 ;  /* 0x0000000609087225 */ /* 0x000fc80007800008 */
[C---:B------:R-:W-:Y:S02]  /*07c0*/  IMAD R10, R5.reuse, R6, RZ ;  /* 0x00000006050a7224 */ /* 0x040fe400078e02ff */
[----:B------:R-:W-:-:S04]  /*07d0*/  IMAD.HI.U32 R9, P1, R5, R11, R8 ;  /* 0x0000000b05097227 */ /* 0x000fc80007820008 */
[----:B------:R-:W-:Y:S01]  /*07e0*/  IMAD.HI.U32 R8, R5, R6, RZ ;  /* 0x0000000605087227 */ /* 0x000fe200078e00ff */
[----:B------:R-:W-:-:S04]  /*07f0*/  IADD3 R9, P2, PT, R10, R9, RZ ;  /* 0x000000090a097210 */ /* 0x000fc80007f5e0ff */
[----:B------:R-:W-:Y:S01]  /*0800*/  IADD3.X R5, PT, PT, R8, R5, RZ, P0, !PT ;  /* 0x0000000508057210 */ /* 0x000fe200007fe4ff */
        /* <DEDUP_REMOVED lines=33> */
[----:B------:R-:W-:Y:S06]  /*0a20*/  RET.REL.NODEC R4 `(_Z25weickert_diffusion_kernelPfmS_mfS_mmmj) ;  /* 0xfffffff404747950 */ /* 0x000fec0003c3ffff */
        .weak           $__internal_4_$__cuda_sm3x_div_rn_noftz_f32_slowpath
        .type           $__internal_4_$__cuda_sm3x_div_rn_noftz_f32_slowpath,@function
        .size           $__internal_4_$__cuda_sm3x_div_rn_noftz_f32_slowpath,(.L_x_134 - $__internal_4_$__cuda_sm3x_div_rn_noftz_f32_slowpath)
$__internal_4_$__cuda_sm3x_div_rn_noftz_f32_slowpath:
[----:B------:R-:W-:Y:S01]  /*0a30*/  SHF.R.U32.HI R0, RZ, 0x17, R8 ;  /* 0x00000017ff007819 */ /* 0x000fe20000011608 */
[----:B------:R-:W-:Y:S04]  /*0a40*/  BSSY.RECONVERGENT B0, `(.L_x_18) ;  /* 0x000005c000007945 */ /* 0x000fe80003800200 */
[----:B------:R-:W-:Y:S01]  /*0a50*/  BSSY.RELIABLE B2, `(.L_x_19) ;  /* 0x000001a000027945 */ /* 0x000fe20003800100 */
[----:B------:R-:W-:-:S04]  /*0a60*/  LOP3.LUT R12, R0, 0xff, RZ, 0xc0, !PT ;  /* 0x000000ff000c7812 */ /* 0x000fc800078ec0ff */
[----:B------:R-:W-:-:S04]  /*0a70*/  IADD3 R10, PT, PT, R12, -0x1, RZ ;  /* 0xffffffff0c0a7810 */ /* 0x000fc80007ffe0ff */
[----:B------:R-:W-:-:S13]  /*0a80*/  ISETP.GT.U32.AND P0, PT, R10, 0xfd, PT ;  /* 0x000000fd0a00780c */ /* 0x000fda0003f04070 */
[----:B------:R-:W-:Y:S01]  /*0a90*/  @!P0 IMAD.MOV.U32 R9, RZ, RZ, RZ ;  /* 0x000000ffff098224 */ /* 0x000fe200078e00ff */
[----:B------:R-:W-:Y:S06]  /*0aa0*/  @!P0 BRA `(.L_x_20) ;  /* 0x0000000000508947 */ /* 0x000fec0003800000 */
[----:B------:R-:W-:Y:S02]  /*0ab0*/  FSETP.GTU.FTZ.AND P0, PT, |R8|, +INF , PT ;  /* 0x7f8000000800780b */ /* 0x000fe40003f1c200 */
[----:B------:R-:W-:-:S11]  /*0ac0*/  MOV R0, R8 ;  /* 0x0000000800007202 */ /* 0x000fd60000000f00 */
[----:B------:R-:W-:Y:S05]  /*0ad0*/  @P0 BREAK.RELIABLE B2 ;  /* 0x0000000000020942 */ /* 0x000fea0003800100 */
[----:B------:R-:W-:Y:S05]  /*0ae0*/  @P0 BRA `(.L_x_21) ;  /* 0x0000000400400947 */ /* 0x000fea0003800000 */
[----:B------:R-:W-:-:S05]  /*0af0*/  IMAD.MOV.U32 R7, RZ, RZ, -0x3fabd70a ;  /* 0xc05428f6ff077424 */ /* 0x000fca00078e00ff */
[----:B------:R-:W-:-:S13]  /*0b00*/  LOP3.LUT P0, RZ, R8, 0x7fffffff, R7, 0xc8, !PT ;  /* 0x7fffffff08ff7812 */ /* 0x000fda000780c807 */
[----:B------:R-:W-:Y:S05]  /*0b10*/  @!P0 BREAK.RELIABLE B2 ;  /* 0x0000000000028942 */ /* 0x000fea0003800100 */
[----:B------:R-:W-:Y:S05]  /*0b20*/  @!P0 BRA `(.L_x_22) ;  /* 0x0000000400288947 */ /* 0x000fea0003800000 */
[----:B------:R-:W-:Y:S02]  /*0b30*/  FSETP.NEU.FTZ.AND P0, PT, |R0|, +INF , PT ;  /* 0x7f8000000000780b */ /* 0x000fe40003f1d200 */
[----:B------:R-:W-:-:S04]  /*0b40*/  LOP3.LUT P1, RZ, R7, 0x7fffffff, RZ, 0xc0, !PT ;  /* 0x7fffffff07ff7812 */ /* 0x000fc8000782c0ff */
[----:B------:R-:W-:-:S13]  /*0b50*/  PLOP3.LUT P0, PT, P0, P1, PT, 0x2f, 0xf2 ;  /* 0x0000000000f2781c */ /* 0x000fda0000702577 */
[----:B------:R-:W-:Y:S05]  /*0b60*/  @P0 BREAK.RELIABLE B2 ;  /* 0x0000000000020942 */ /* 0x000fea0003800100 */
[----:B------:R-:W-:Y:S05]  /*0b70*/  @P0 BRA `(.L_x_23) ;  /* 0x00000004000c0947 */ /* 0x000fea0003800000 */
[----:B------:R-:W-:-:S13]  /*0b80*/  LOP3.LUT P0, RZ, R8, 0x7fffffff, RZ, 0xc0, !PT ;  /* 0x7fffffff08ff7812 */ /* 0x000fda000780c0ff */
[----:B------:R-:W-:Y:S05]  /*0b90*/  @!P0 BREAK.RELIABLE B2 ;  /* 0x0000000000028942 */ /* 0x000fea0003800100 */
[----:B------:R-:W-:Y:S05]  /*0ba0*/  @!P0 BRA `(.L_x_24) ;  /* 0x0000000000f48947 */ /* 0x000fea0003800000 */
[----:B------:R-:W-:Y:S01]  /*0bb0*/  ISETP.GE.AND P0, PT, R10, RZ, PT ;  /* 0x000000ff0a00720c */ /* 0x000fe20003f06270 */
[----:B------:R-:W-:-:S12]  /*0bc0*/  HFMA2 R9, -RZ, RZ, 0, 0 ;  /* 0x00000000ff097431 */ /* 0x000fd800000001ff */
[----:B------:R-:W-:Y:S01]  /*0bd0*/  @!P0 FFMA R8, R0, 1.84467440737095516160e+19, RZ ;  /* 0x5f80000000088823 */ /* 0x000fe200000000ff */
[----:B------:R-:W-:-:S07]  /*0be0*/  @!P0 VIADD R9, R9, 0x40 ;  /* 0x0000004009098836 */ /* 0x000fce0000000000 */
.L_x_20:
[----:B------:R-:W-:Y:S05]  /*0bf0*/  BSYNC.RELIABLE B2 ;  /* 0x0000000000027941 */ /* 0x000fea0003800100 */
.L_x_19:
[----:B------:R-:W-:Y:S01]  /*0c00*/  LEA R7, R12, 0xc0800000, 0x17 ;  /* 0xc08000000c077811 */ /* 0x000fe200078eb8ff */
[----:B------:R-:W-:Y:S01]  /*0c10*/  UMOV UR4, 0xc05428f6 ;  /* 0xc05428f600047882 */ /* 0x000fe20000000000 */
[----:B------:R-:W-:Y:S01]  /*0c20*/  IADD3 R9, PT, PT, R9, 0x80, -R12 ;  /* 0x0000008009097810 */ /* 0x000fe20007ffe80c */
[----:B------:R-:W-:Y:S01]  /*0c30*/  UIADD3 UR4, UPT, UPT, UR4, -0x800000, URZ ;  /* 0xff80000004047890 */ /* 0x000fe2000fffe0ff */
[----:B------:R-:W-:Y:S01]  /*0c40*/  IADD3 R8, PT, PT, -R7, R8, RZ ;  /* 0x0000000807087210 */ /* 0x000fe20007ffe1ff */
[----:B------:R-:W-:Y:S03]  /*0c50*/  BSSY.RECONVERGENT B2, `(.L_x_25) ;  /* 0x0000031000027945 */ /* 0x000fe60003800200 */
[----:B------:R-:W0:Y:S01]  /*0c60*/  MUFU.RCP R0, R8 ;  /* 0x0000000800007308 */ /* 0x000e220000001000 */
[----:B------:R-:W-:-:S04]  /*0c70*/  FADD.FTZ R7, -R8, -RZ ;  /* 0x800000ff08077221 */ /* 0x000fc80000010100 */
[----:B0-----:R-:W-:-:S04]  /*0c80*/  FFMA R11, R0, R7, 1 ;  /* 0x3f800000000b7423 */ /* 0x001fc80000000007 */
[----:B------:R-:W-:-:S04]  /*0c90*/  FFMA R0, R0, R11, R0 ;  /* 0x0000000b00007223 */ /* 0x000fc80000000000 */
[----:B------:R-:W-:-:S04]  /*0ca0*/  FFMA R10, R0, UR4, RZ ;  /* 0x00000004000a7c23 */ /* 0x000fc800080000ff */
[----:B------:R-:W-:-:S04]  /*0cb0*/  FFMA R11, R7, R10, UR4 ;  /* 0x00000004070b7e23 */ /* 0x000fc8000800000a */
[----:B------:R-:W-:-:S04]  /*0cc0*/  FFMA R11, R0, R11, R10 ;  /* 0x0000000b000b7223 */ /* 0x000fc8000000000a */
[----:B------:R-:W-:-:S04]  /*0cd0*/  FFMA R14, R7, R11, UR4 ;  /* 0x00000004070e7e23 */ /* 0x000fc8000800000b */
[----:B------:R-:W-:-:S05]  /*0ce0*/  FFMA R7, R0, R14, R11 ;  /* 0x0000000e00077223 */ /* 0x000fca000000000b */
[----:B------:R-:W-:-:S04]  /*0cf0*/  SHF.R.U32.HI R8, RZ, 0x17, R7 ;  /* 0x00000017ff087819 */ /* 0x000fc80000011607 */
[----:B------:R-:W-:-:S05]  /*0d00*/  LOP3.LUT R8, R8, 0xff, RZ, 0xc0, !PT ;  /* 0x000000ff08087812 */ /* 0x000fca00078ec0ff */
[----:B------:R-:W-:-:S05]  /*0d10*/  IMAD.IADD R12, R8, 0x1, R9 ;  /* 0x00000001080c7824 */ /* 0x000fca00078e0209 */
[----:B------:R-:W-:-:S04]  /*0d20*/  IADD3 R8, PT, PT, R12, -0x1, RZ ;  /* 0xffffffff0c087810 */ /* 0x000fc80007ffe0ff */
[----:B------:R-:W-:-:S13]  /*0d30*/  ISETP.GE.U32.AND P0, PT, R8, 0xfe, PT ;  /* 0x000000fe0800780c */ /* 0x000fda0003f06070 */
[----:B------:R-:W-:Y:S05]  /*0d40*/  @!P0 BRA `(.L_x_26) ;  /* 0x0000000000808947 */ /* 0x000fea0003800000 */
[----:B------:R-:W-:-:S13]  /*0d50*/  ISETP.GT.AND P0, PT, R12, 0xfe, PT ;  /* 0x000000fe0c00780c */ /* 0x000fda0003f04270 */
[----:B------:R-:W-:Y:S05]  /*0d60*/  @P0 BRA `(.L_x_27) ;  /* 0x00000000006c0947 */ /* 0x000fea0003800000 */
[----:B------:R-:W-:-:S13]  /*0d70*/  ISETP.GE.AND P0, PT, R12, 0x1, PT ;  /* 0x000000010c00780c */ /* 0x000fda0003f06270 */
[----:B------:R-:W-:Y:S05]  /*0d80*/  @P0 BRA `(.L_x_28) ;  /* 0x0000000000740947 */ /* 0x000fea0003800000 */
[----:B------:R-:W-:Y:S02]  /*0d90*/  ISETP.GE.AND P0, PT, R12, -0x18, PT ;  /* 0xffffffe80c00780c */ /* 0x000fe40003f06270 */
[----:B------:R-:W-:-:S11]  /*0da0*/  LOP3.LUT R7, R7, 0x80000000, RZ, 0xc0, !PT ;  /* 0x8000000007077812 */ /* 0x000fd600078ec0ff */
[----:B------:R-:W-:Y:S05]  /*0db0*/  @!P0 BRA `(.L_x_28) ;  /* 0x0000000000688947 */ /* 0x000fea0003800000 */
[CCC-:B------:R-:W-:Y:S01]  /*0dc0*/  FFMA.RZ R8, R0.reuse, R14.reuse, R11.reuse ;  /* 0x0000000e00087223 */ /* 0x1c0fe2000000c00b */
[-CC-:B------:R-:W-:Y:S01]  /*0dd0*/  FFMA.RM R9, R0, R14.reuse, R11.reuse ;  /* 0x0000000e00097223 */ /* 0x180fe2000000400b */
[C---:B------:R-:W-:Y:S02]  /*0de0*/  ISETP.NE.AND P2, PT, R12.reuse, RZ, PT ;  /* 0x000000ff0c00720c */ /* 0x040fe40003f45270 */
[----:B------:R-:W-:Y:S02]  /*0df0*/  ISETP.NE.AND P1, PT, R12, RZ, PT ;  /* 0x000000ff0c00720c */ /* 0x000fe40003f25270 */
[----:B------:R-:W-:Y:S01]  /*0e00*/  LOP3.LUT R10, R8, 0x7fffff, RZ, 0xc0, !PT ;  /* 0x007fffff080a7812 */ /* 0x000fe200078ec0ff */
[----:B------:R-:W-:Y:S01]  /*0e10*/  FFMA.RP R8, R0, R14, R11 ;  /* 0x0000000e00087223 */ /* 0x000fe2000000800b */
[C---:B------:R-:W-:Y:S01]  /*0e20*/  VIADD R11, R12.reuse, 0x20 ;  /* 0x000000200c0b7836 */ /* 0x040fe20000000000 */
[----:B------:R-:W-:Y:S02]  /*0e30*/  IADD3 R0, PT, PT, -R12, RZ, RZ ;  /* 0x000000ff0c007210 */ /* 0x000fe40007ffe1ff */
[----:B------:R-:W-:-:S02]  /*0e40*/  LOP3.LUT R10, R10, 0x800000, RZ, 0xfc, !PT ;  /* 0x008000000a0a7812 */ /* 0x000fc400078efcff */
[----:B------:R-:W-:Y:S02]  /*0e50*/  FSETP.NEU.FTZ.AND P0, PT, R8, R9, PT ;  /* 0x000000090800720b */ /* 0x000fe40003f1d000 */
[----:B------:R-:W-:Y:S02]  /*0e60*/  SHF.L.U32 R11, R10, R11, RZ ;  /* 0x0000000b0a0b7219 */ /* 0x000fe400000006ff */
[----:B------:R-:W-:Y:S02]  /*0e70*/  SEL R9, R0, RZ, P2 ;  /* 0x000000ff00097207 */ /* 0x000fe40001000000 */
[----:B------:R-:W-:Y:S02]  /*0e80*/  ISETP.NE.AND P1, PT, R11, RZ, P1 ;  /* 0x000000ff0b00720c */ /* 0x000fe40000f25270 */
[----:B------:R-:W-:Y:S02]  /*0e90*/  SHF.R.U32.HI R9, RZ, R9, R10 ;  /* 0x00000009ff097219 */ /* 0x000fe4000001160a */
[----:B------:R-:W-:-:S02]  /*0ea0*/  PLOP3.LUT P0, PT, P0, P1, PT, 0xf8, 0x8f ;  /* 0x00000000008f781c */ /* 0x000fc40000703f70 */
[----:B------:R-:W-:Y:S02]  /*0eb0*/  SHF.R.U32.HI R11, RZ, 0x1, R9 ;  /* 0x00000001ff0b7819 */ /* 0x000fe40000011609 */
[----:B------:R-:W-:-:S04]  /*0ec0*/  SEL R0, RZ, 0x1, !P0 ;  /* 0x00000001ff007807 */ /* 0x000fc80004000000 */
[----:B------:R-:W-:-:S04]  /*0ed0*/  LOP3.LUT R0, R0, 0x1, R11, 0xf8, !PT ;  /* 0x0000000100007812 */ /* 0x000fc800078ef80b */
[----:B------:R-:W-:-:S05]  /*0ee0*/  LOP3.LUT R0, R0, R9, RZ, 0xc0, !PT ;  /* 0x0000000900007212 */ /* 0x000fca00078ec0ff */
[----:B------:R-:W-:-:S05]  /*0ef0*/  IMAD.IADD R0, R11, 0x1, R0 ;  /* 0x000000010b007824 */ /* 0x000fca00078e0200 */
[----:B------:R-:W-:Y:S01]  /*0f00*/  LOP3.LUT R7, R0, R7, RZ, 0xfc, !PT ;  /* 0x0000000700077212 */ /* 0x000fe200078efcff */
[----:B------:R-:W-:Y:S06]  /*0f10*/  BRA `(.L_x_28) ;  /* 0x0000000000107947 */ /* 0x000fec0003800000 */
.L_x_27:
[----:B------:R-:W-:-:S04]  /*0f20*/  LOP3.LUT R7, R7, 0x80000000, RZ, 0xc0, !PT ;  /* 0x8000000007077812 */ /* 0x000fc800078ec0ff */
[----:B------:R-:W-:Y:S01]  /*0f30*/  LOP3.LUT R7, R7, 0x7f800000, RZ, 0xfc, !PT ;  /* 0x7f80000007077812 */ /* 0x000fe200078efcff */
[----:B------:R-:W-:Y:S06]  /*0f40*/  BRA `(.L_x_28) ;  /* 0x0000000000047947 */ /* 0x000fec0003800000 */
.L_x_26:
[----:B------:R-:W-:-:S07]  /*0f50*/  LEA R7, R9, R7, 0x17 ;  /* 0x0000000709077211 */ /* 0x000fce00078eb8ff */
.L_x_28:
[----:B------:R-:W-:Y:S05]  /*0f60*/  BSYNC.RECONVERGENT B2 ;  /* 0x0000000000027941 */ /* 0x000fea0003800200 */
.L_x_25:
[----:B------:R-:W-:Y:S05]  /*0f70*/  BRA `(.L_x_29) ;  /* 0x0000000000207947 */ /* 0x000fea0003800000 */
.L_x_24:
[----:B------:R-:W-:-:S04]  /*0f80*/  LOP3.LUT R7, R8, 0x80000000, R7, 0x48, !PT ;  /* 0x8000000008077812 */ /* 0x000fc800078e4807 */
[----:B------:R-:W-:Y:S01]  /*0f90*/  LOP3.LUT R7, R7, 0x7f800000, RZ, 0xfc, !PT ;  /* 0x7f80000007077812 */ /* 0x000fe200078efcff */
[----:B------:R-:W-:Y:S06]  /*0fa0*/  BRA `(.L_x_29) ;  /* 0x0000000000147947 */ /* 0x000fec0003800000 */
.L_x_23:
[----:B------:R-:W-:Y:S01]  /*0fb0*/  LOP3.LUT R7, R8, 0x80000000, R7, 0x48, !PT ;  /* 0x8000000008077812 */ /* 0x000fe200078e4807 */
[----:B------:R-:W-:Y:S06]  /*0fc0*/  BRA `(.L_x_29) ;  /* 0x00000000000c7947 */ /* 0x000fec0003800000 */
.L_x_22:
[----:B------:R-:W0:Y:S01]  /*0fd0*/  MUFU.RSQ R7, -QNAN ;  /* 0xffc0000000077908 */ /* 0x000e220000001400 */
[----:B------:R-:W-:Y:S05]  /*0fe0*/  BRA `(.L_x_29) ;  /* 0x0000000000047947 */ /* 0x000fea0003800000 */
.L_x_21:
[----:B------:R-:W-:-:S07]  /*0ff0*/  FADD.FTZ R7, R0, -3.3150000572204589844 ;  /* 0xc05428f600077421 */ /* 0x000fce0000010000 */
.L_x_29:
[----:B------:R-:W-:Y:S05]  /*1000*/  BSYNC.RECONVERGENT B0 ;  /* 0x0000000000007941 */ /* 0x000fea0003800200 */
.L_x_18:
[----:B0-----:R-:W-:Y:S02]  /*1010*/  IMAD.MOV.U32 R0, RZ, RZ, R7 ;  /* 0x000000ffff007224 */ /* 0x001fe400078e0007 */
[----:B------:R-:W-:-:S04]  /*1020*/  HFMA2 R7, -RZ, RZ, 0, 0 ;  /* 0x00000000ff077431 */ /* 0x000fc800000001ff */
[----:B------:R-:W-:Y:S05]  /*1030*/  RET.REL.NODEC R6 `(_Z25weickert_diffusion_kernelPfmS_mfS_mmmj) ;  /* 0xffffffec06f07950 */ /* 0x000fea0003c3ffff */
.L_x_30:
        /* <DEDUP_REMOVED lines=12> */
.L_x_134:


//--------------------- .text._Z32perona_malik_g2_diffusion_kernelPfmS_mfS_mmmj --------------------------
	.section	.text._Z32perona_malik_g2_diffusion_kernelPfmS_mfS_mmmj,"ax",@progbits
	.align	128
        .global         _Z32perona_malik_g2_diffusion_kernelPfmS_mfS_mmmj
        .type           _Z32perona_malik_g2_diffusion_kernelPfmS_mfS_mmmj,@function
        .size           _Z32perona_malik_g2_diffusion_kernelPfmS_mfS_mmmj,(.L_x_136 - _Z32perona_malik_g2_diffusion_kernelPfmS_mfS_mmmj)
        .other          _Z32perona_malik_g2_diffusion_kernelPfmS_mfS_mmmj,@"STO_CUDA_ENTRY STV_DEFAULT"
_Z32perona_malik_g2_diffusion_kernelPfmS_mfS_mmmj:
.text._Z32perona_malik_g2_diffusion_kernelPfmS_mfS_mmmj:
        /* <DEDUP_REMOVED lines=24> */
[----:B------:R-:W-:Y:S02]  /*0180*/  ISETP.GE.U32.AND P1, PT, R5, UR4, PT ;  /* 0x0000000405007c0c */ /* 0x000fe4000bf26070 */
[----:B------:R-:W-:-:S11]  /*0190*/  MOV R5, RZ ;  /* 0x000000ff00057202 */ /* 0x000fd60000000f00 */
[----:B------:R-:W-:Y:S01]  /*01a0*/  @P1 VIADD R3, R3, 0x1 ;  /* 0x0000000103031836 */ /* 0x000fe20000000000 */
[----:B------:R-:W-:-:S05]  /*01b0*/  @!P2 LOP3.LUT R3, RZ, UR4, RZ, 0x33, !PT ;  /* 0x00000004ff03ac12 */ /* 0x000fca000f8e33ff */
[----:B------:R-:W-:Y:S01]  /*01c0*/  IMAD.MOV.U32 R4, RZ, RZ, R3 ;  /* 0x000000ffff047224 */ /* 0x000fe200078e0003 */
[----:B------:R-:W-:Y:S06]  /*01d0*/  BRA `(.L_x_32) ;  /* 0x0000000000107947 */ /* 0x000fec0003800000 */
.L_x_31:
[----:B------:R-:W-:-:S07]  /*01e0*/  MOV R4, 0x200 ;  /* 0x0000020000047802 */ /* 0x000fce0000000f00 */
[----:B------:R-:W-:Y:S05]  /*01f0*/  CALL.REL.NOINC `($__internal_5_$__cuda_sm20_div_u64) ;  /* 0x0000000000e07944 */ /* 0x000fea0003c00000 */
[----:B------:R-:W-:Y:S02]  /*0200*/  IMAD.MOV.U32 R4, RZ, RZ, R2 ;  /* 0x000000ffff047224 */ /* 0x000fe400078e0002 */
[----:B------:R-:W-:-:S07]  /*0210*/  IMAD.MOV.U32 R5, RZ, RZ, R3 ;  /* 0x000000ffff057224 */ /* 0x000fce00078e0003 */
.L_x_32:
        /* <DEDUP_REMOVED lines=22> */
[----:B0-----:R-:W2:Y:S03]  /*0380*/  LDG.E R10, desc[UR4][R10.64] ;  /* 0x000000040a0a7981 */ /* 0x001ea6000c1e1900 */
[----:B------:R-:W-:-:S05]  /*0390*/  LEA.HI.X R9, R2, UR9, R3, 0x2, P0 ;  /* 0x0000000902097c11 */ /* 0x000fca00080f1403 */
[----:B------:R-:W4:Y:S01]  /*03a0*/  LDG.E R8, desc[UR4][R8.64] ;  /* 0x0000000408087981 */ /* 0x000f22000c1e1900 */
[----:B------:R-:W-:Y:S01]  /*03b0*/  BSSY.RECONVERGENT B0, `(.L_x_33) ;  /* 0x0000010000007945 */ /* 0x000fe20003800200 */
[----:B--2---:R-:W-:-:S04]  /*03c0*/  FMUL R3, R10, R10 ;  /* 0x0000000a0a037220 */ /* 0x004fc80000400000 */
[----:B----4-:R-:W-:-:S04]  /*03d0*/  FFMA R3, R8, R8, R3 ;  /* 0x0000000808037223 */ /* 0x010fc80000000003 */
[----:B---3--:R-:W-:-:S04]  /*03e0*/  FFMA R2, R3, R0, 1 ;  /* 0x3f80000003027423 */ /* 0x008fc80000000000 */
[----:B------:R-:W-:-:S05]  /*03f0*/  VIADD R0, R2, 0x1800000 ;  /* 0x0180000002007836 */ /* 0x000fca0000000000 */
[----:B------:R-:W-:-:S04]  /*0400*/  LOP3.LUT R0, R0, 0x7f800000, RZ, 0xc0, !PT ;  /* 0x7f80000000007812 */ /* 0x000fc800078ec0ff */
[----:B------:R-:W-:-:S13]  /*0410*/  ISETP.GT.U32.AND P0, PT, R0, 0x1ffffff, PT ;  /* 0x01ffffff0000780c */ /* 0x000fda0003f04070 */
[----:B------:R-:W-:Y:S05]  /*0420*/  @P0 BRA `(.L_x_34) ;  /* 0x0000000000100947 */ /* 0x000fea0003800000 */
[----:B------:R-:W-:-:S07]  /*0430*/  MOV R8, 0x450 ;  /* 0x0000045000087802 */ /* 0x000fce0000000f00 */
[----:B------:R-:W-:Y:S05]  /*0440*/  CALL.REL.NOINC `($__internal_6_$__cuda_sm20_rcp_rn_f32_slowpath) ;  /* 0x0000000400587944 */ /* 0x000fea0003c00000 */
[----:B------:R-:W-:Y:S01]  /*0450*/  IMAD.MOV.U32 R9, RZ, RZ, R3 ;  /* 0x000000ffff097224 */ /* 0x000fe200078e0003 */
[----:B------:R-:W-:Y:S06]  /*0460*/  BRA `(.L_x_35) ;  /* 0x0000000000107947 */ /* 0x000fec0003800000 */
.L_x_34:
[----:B------:R-:W0:Y:S02]  /*0470*/  MUFU.RCP R9, R2 ;  /* 0x0000000200097308 */ /* 0x000e240000001000 */
[----:B0-----:R-:W-:-:S04]  /*0480*/  FFMA R0, R2, R9, -1 ;  /* 0xbf80000002007423 */ /* 0x001fc80000000009 */
[----:B------:R-:W-:-:S04]  /*0490*/  FADD.FTZ R0, -R0, -RZ ;  /* 0x800000ff00007221 */ /* 0x000fc80000010100 */
[----:B------:R-:W-:-:S07]  /*04a0*/  FFMA R9, R9, R0, R9 ;  /* 0x0000000009097223 */ /* 0x000fce0000000009 */
.L_x_35:
[----:B------:R-:W-:Y:S05]  /*04b0*/  BSYNC.RECONVERGENT B0 ;  /* 0x0000000000007941 */ /* 0x000fea0003800200 */
.L_x_33:
[----:B------:R-:W0:Y:S01]  /*04c0*/  LDCU.64 UR6, c[0x0][0x3c0] ;  /* 0x00007800ff0677ac */ /* 0x000e220008000a00 */
[----:B------:R-:W-:Y:S01]  /*04d0*/  MOV R2, R6 ;  /* 0x0000000600027202 */ /* 0x000fe20000000f00 */
[----:B------:R-:W-:Y:S01]  /*04e0*/  IMAD.MOV.U32 R3, RZ, RZ, RZ ;  /* 0x000000ffff037224 */ /* 0x000fe200078e00ff */
        /* <DEDUP_REMOVED lines=9> */
        .weak           $__internal_5_$__cuda_sm20_div_u64
        .type           $__internal_5_$__cuda_sm20_div_u64,@function
        .size           $__internal_5_$__cuda_sm20_div_u64,($__internal_6_$__cuda_sm20_rcp_rn_f32_slowpath - $__internal_5_$__cuda_sm20_div_u64)
$__internal_5_$__cuda_sm20_div_u64:
        /* <DEDUP_REMOVED lines=66> */
[----:B------:R-:W-:Y:S06]  /*09a0*/  RET.REL.NODEC R4 `(_Z32perona_malik_g2_diffusion_kernelPfmS_mfS_mmmj) ;  /* 0xfffffff404947950 */ /* 0x000fec0003c3ffff */
        .weak           $__internal_6_$__cuda_sm20_rcp_rn_f32_slowpath
        .type           $__internal_6_$__cuda_sm20_rcp_rn_f32_slowpath,@function
        .size           $__internal_6_$__cuda_sm20_rcp_rn_f32_slowpath,(.L_x_136 - $__internal_6_$__cuda_sm20_rcp_rn_f32_slowpath)
$__internal_6_$__cuda_sm20_rcp_rn_f32_slowpath:
[----:B------:R-:W-:Y:S01]  /*09b0*/  SHF.L.U32 R0, R2, 0x1, RZ ;  /* 0x0000000102007819 */ /* 0x000fe200000006ff */
[----:B------:R-:W-:Y:S03]  /*09c0*/  BSSY.RECONVERGENT B1, `(.L_x_36) ;  /* 0x0000031000017945 */ /* 0x000fe60003800200 */
[----:B------:R-:W-:Y:S01]  /*09d0*/  SHF.R.U32.HI R11, RZ, 0x18, R0 ;  /* 0x00000018ff0b7819 */ /* 0x000fe20000011600 */
[----:B------:R-:W-:-:S03]  /*09e0*/  IMAD.MOV.U32 R0, RZ, RZ, R2 ;  /* 0x000000ffff007224 */ /* 0x000fc600078e0002 */
[----:B------:R-:W-:-:S13]  /*09f0*/  ISETP.NE.U32.AND P0, PT, R11, RZ, PT ;  /* 0x000000ff0b00720c */ /* 0x000fda0003f05070 */
[----:B------:R-:W-:Y:S05]  /*0a00*/  @P0 BRA `(.L_x_37) ;  /* 0x0000000000280947 */ /* 0x000fea0003800000 */
[----:B------:R-:W-:-:S04]  /*0a10*/  SHF.L.U32 R2, R0, 0x1, RZ ;  /* 0x0000000100027819 */ /* 0x000fc800000006ff */
        /* <DEDUP_REMOVED lines=9> */
.L_x_37:
[----:B------:R-:W-:-:S05]  /*0ab0*/  VIADD R13, R11, 0xffffff03 ;  /* 0xffffff030b0d7836 */ /* 0x000fca0000000000 */
[----:B------:R-:W-:-:S13]  /*0ac0*/  ISETP.GT.U32.AND P0, PT, R13, 0x1, PT ;  /* 0x000000010d00780c */ /* 0x000fda0003f04070 */
[----:B------:R-:W-:Y:S05]  /*0ad0*/  @P0 BRA `(.L_x_39) ;  /* 0x0000000000780947 */ /* 0x000fea0003800000 */
[----:B------:R-:W-:Y:S02]  /*0ae0*/  LOP3.LUT R2, R0, 0x7fffff, RZ, 0xc0, !PT ;  /* 0x007fffff00027812 */ /* 0x000fe400078ec0ff */
[----:B------:R-:W-:Y:S02]  /*0af0*/  MOV R12, 0x3 ;  /* 0x00000003000c7802 */ /* 0x000fe40000000f00 */
        /* <DEDUP_REMOVED lines=11> */
[----:B------:R-:W-:-:S03]  /*0bb0*/  LOP3.LUT R12, R12, R3, RZ, 0xc0, !PT ;  /* 0x000000030c0c7212 */ /* 0x000fc600078ec0ff */
[----:B------:R-:W-:Y:S01]  /*0bc0*/  IMAD.MOV R2, RZ, RZ, -R9 ;  /* 0x000000ffff027224 */ /* 0x000fe200078e0a09 */
[----:B------:R-:W-:-:S04]  /*0bd0*/  SHF.R.U32.HI R12, RZ, R13, R12 ;  /* 0x0000000dff0c7219 */ /* 0x000fc8000001160c */
[----:B------:R-:W-:Y:S02]  /*0be0*/  LOP3.LUT P1, RZ, R2, R13, R3, 0xf8, !PT ;  /* 0x0000000d02ff7212 */ /* 0x000fe4000782f803 */
[C---:B------:R-:W-:Y:S02]  /*0bf0*/  LOP3.LUT P0, RZ, R12.reuse, 0x1, RZ, 0xc0, !PT ;  /* 0x000000010cff7812 */ /* 0x040fe4000780c0ff */
[----:B------:R-:W-:-:S04]  /*0c00*/  LOP3.LUT P2, RZ, R12, 0x2, RZ, 0xc0, !PT ;  /* 0x000000020cff7812 */ /* 0x000fc8000784c0ff */
[----:B------:R-:W-:Y:S02]  /*0c10*/  PLOP3.LUT P0, PT, P0, P1, P2, 0xe0, 0x0 ;  /* 0x000000000000781c */ /* 0x000fe40000703c20 */
[----:B------:R-:W-:Y:S02]  /*0c20*/  LOP3.LUT P1, RZ, R0, 0x7fffff, RZ, 0xc0, !PT ;  /* 0x007fffff00ff7812 */ /* 0x000fe4000782c0ff */
[----:B------:R-:W-:-:S04]  /*0c30*/  SEL R2, RZ, 0x1, !P0 ;  /* 0x00000001ff027807 */ /* 0x000fc80004000000 */
[----:B------:R-:W-:-:S04]  /*0c40*/  IADD3 R2, PT, PT, -R2, RZ, RZ ;  /* 0x000000ff02027210 */ /* 0x000fc80007ffe1ff */
[----:B------:R-:W-:Y:S01]  /*0c50*/  ISETP.GE.AND P0, PT, R2, RZ, PT ;  /* 0x000000ff0200720c */ /* 0x000fe20003f06270 */
[----:B------:R-:W-:-:S05]  /*0c60*/  VIADD R2, R11, 0xffffff04 ;  /* 0xffffff040b027836 */ /* 0x000fca0000000000 */
[----:B------:R-:W-:-:S07]  /*0c70*/  SHF.R.U32.HI R3, RZ, R2, R3 ;  /* 0x00000002ff037219 */ /* 0x000fce0000011603 */
[----:B------:R-:W-:-:S05]  /*0c80*/  @!P0 IADD3 R3, PT, PT, R3, 0x1, RZ ;  /* 0x0000000103038810 */ /* 0x000fca0007ffe0ff */
[----:B------:R-:W-:-:S05]  /*0c90*/  @!P1 IMAD.SHL.U32 R3, R3, 0x2, RZ ;  /* 0x0000000203039824 */ /* 0x000fca00078e00ff */
[----:B------:R-:W-:Y:S01]  /*0ca0*/  LOP3.LUT R3, R3, 0x80000000, R0, 0xf8, !PT ;  /* 0x8000000003037812 */ /* 0x000fe200078ef800 */
[----:B------:R-:W-:Y:S06]  /*0cb0*/  BRA `(.L_x_38) ;  /* 0x0000000000047947 */ /* 0x000fec0003800000 */
.L_x_39:
[----:B------:R0:W1:Y:S02]  /*0cc0*/  MUFU.RCP R3, R0 ;  /* 0x0000000000037308 */ /* 0x0000640000001000 */
.L_x_38:
[----:B------:R-:W-:Y:S05]  /*0cd0*/  BSYNC.RECONVERGENT B1 ;  /* 0x0000000000017941 */ /* 0x000fea0003800200 */
.L_x_36:
[----:B------:R-:W-:-:S04]  /*0ce0*/  HFMA2 R9, -RZ, RZ, 0, 0 ;  /* 0x00000000ff097431 */ /* 0x000fc800000001ff */
[----:B01----:R-:W-:Y:S05]  /*0cf0*/  RET.REL.NODEC R8 `(_Z32perona_malik_g2_diffusion_kernelPfmS_mfS_mmmj) ;  /* 0xfffffff008c07950 */ /* 0x003fea0003c3ffff */
.L_x_40:
        /* <DEDUP_REMOVED lines=16> */
.L_x_136:


//--------------------- .text._Z32perona_malik_g1_diffusion_kernelPfmS_mfS_mmmj --------------------------
	.section	.text._Z32perona_malik_g1_diffusion_kernelPfmS_mfS_mmmj,"ax",@progbits
	.align	128
        .global         _Z32perona_malik_g1_diffusion_kernelPfmS_mfS_mmmj
        .type           _Z32perona_malik_g1_diffusion_kernelPfmS_mfS_mmmj,@function
        .size           _Z32perona_malik_g1_diffusion_kernelPfmS_mfS_mmmj,(.L_x_137 - _Z32perona_malik_g1_diffusion_kernelPfmS_mfS_mmmj)
        .other          _Z32perona_malik_g1_diffusion_kernelPfmS_mfS_mmmj,@"STO_CUDA_ENTRY STV_DEFAULT"
_Z32perona_malik_g1_diffusion_kernelPfmS_mfS_mmmj:
.text._Z32perona_malik_g1_diffusion_kernelPfmS_mfS_mmmj:
        /* <DEDUP_REMOVED lines=12> */
[----:B0-----:R-:W-:-:S06]  /*00c0*/  IADD3 R2, PT, PT, R4, 0xffffffe, RZ ;  /* 0x0ffffffe04027810 */ /* 0x001fcc0007ffe0ff */
[----:B------:R0:W1:Y:S02]  /*00d0*/  F2I.FTZ.U32.TRUNC.NTZ R3, R2 ;  /* 0x0000000200037305 */ /* 0x000064000021f000 */
[----:B0-----:R-:W-:Y:S01]  /*00e0*/  IMAD.MOV.U32 R2, RZ, RZ, RZ ;  /* 0x000000ffff027224 */ /* 0x001fe200078e00ff */
[----:B-1----:R-:W-:-:S05]  /*00f0*/  IADD3 R5, PT, PT, RZ, -R3, RZ ;  /* 0x80000003ff057210 */ /* 0x002fca0007ffe0ff */
[----:B------:R-:W-:-:S04]  /*0100*/  IMAD R5, R5, UR4, RZ ;  /* 0x0000000405057c24 */ /* 0x000fc8000f8e02ff */
[----:B------:R-:W-:-:S06]  /*0110*/  IMAD.HI.U32 R3, R3, R5, R2 ;  /* 0x0000000503037227 */ /* 0x000fcc00078e0002 */
[----:B------:R-:W-:-:S05]  /*0120*/  IMAD.HI.U32 R2, R3, R0, RZ ;  /* 0x0000000003027227 */ /* 0x000fca00078e00ff */
[----:B------:R-:W-:-:S05]  /*0130*/  IADD3 R3, PT, PT, -R2, RZ, RZ ;  /* 0x000000ff02037210 */ /* 0x000fca0007ffe1ff */
[----:B------:R-:W-:-:S05]  /*0140*/  IMAD R3, R3, UR4, R0 ;  /* 0x0000000403037c24 */ /* 0x000fca000f8e0200 */
[----:B------:R-:W-:-:S13]  /*0150*/  ISETP.GE.U32.AND P0, PT, R3, UR4, PT ;  /* 0x0000000403007c0c */ /* 0x000fda000bf06070 */
[----:B------:R-:W-:Y:S01]  /*0160*/  @P0 VIADD R3, R3, -UR4 ;  /* 0x8000000403030c36 */ /* 0x000fe20008000000 */
[----:B------:R-:W-:-:S04]  /*0170*/  @P0 IADD3 R2, PT, PT, R2, 0x1, RZ ;  /* 0x0000000102020810 */ /* 0x000fc80007ffe0ff */
[----:B------:R-:W-:Y:S01]  /*0180*/  ISETP.GE.U32.AND P1, PT, R3, UR4, PT ;  /* 0x0000000403007c0c */ /* 0x000fe2000bf26070 */
[----:B------:R-:W-:-:S12]  /*0190*/  HFMA2 R3, -RZ, RZ, 0, 0 ;  /* 0x00000000ff037431 */ /* 0x000fd800000001ff */
[----:B------:R-:W-:Y:S01]  /*01a0*/  @P1 VIADD R2, R2, 0x1 ;  /* 0x0000000102021836 */ /* 0x000fe20000000000 */
[----:B------:R-:W-:Y:S01]  /*01b0*/  @!P2 LOP3.LUT R2, RZ, UR4, RZ, 0x33, !PT ;  /* 0x00000004ff02ac12 */ /* 0x000fe2000f8e33ff */
[----:B------:R-:W-:Y:S06]  /*01c0*/  BRA `(.L_x_42) ;  /* 0x0000000000087947 */ /* 0x000fec0003800000 */
.L_x_41:
[----:B------:R-:W-:-:S07]  /*01d0*/  MOV R4, 0x1f0 ;  /* 0x000001f000047802 */ /* 0x000fce0000000f00 */
[----:B------:R-:W-:Y:S05]  /*01e0*/  CALL.REL.NOINC `($__internal_7_$__cuda_sm20_div_u64) ;  /* 0x0000000000c07944 */ /* 0x000fea0003c00000 */
.L_x_42:
[----:B------:R-:W0:Y:S02]  /*01f0*/  LDCU UR4, c[0x0][0x3c8] ;  /* 0x00007900ff0477ac */ /* 0x000e240008000800 */
[----:B0-----:R-:W-:-:S13]  /*0200*/  ISETP.GE.U32.AND P0, PT, R0, UR4, PT ;  /* 0x0000000400007c0c */ /* 0x001fda000bf06070 */
[----:B------:R-:W-:Y:S05]  /*0210*/  @P0 EXIT ;  /* 0x000000000000094d */ /* 0x000fea0003800000 */
[----:B------:R-:W0:Y:S01]  /*0220*/  LDCU UR4, c[0x0][0x3b0] ;  /* 0x00007600ff0477ac */ /* 0x000e220008000800 */
[----:B------:R-:W-:Y:S01]  /*0230*/  IADD3 R5, PT, PT, -R2, RZ, RZ ;  /* 0x000000ff02057210 */ /* 0x000fe20007ffe1ff */
[----:B------:R-:W1:Y:S01]  /*0240*/  LDCU.128 UR12, c[0x0][0x390] ;  /* 0x00007200ff0c77ac */ /* 0x000e620008000c00 */
[----:B------:R-:W2:Y:S01]  /*0250*/  LDCU.128 UR8, c[0x0][0x380] ;  /* 0x00007000ff0877ac */ /* 0x000ea20008000c00 */
[----:B------:R-:W3:Y:S02]  /*0260*/  LDCU UR6, c[0x0][0x3a0] ;  /* 0x00007400ff0677ac */ /* 0x000ee40008000800 */
[----:B0-----:R-:W-:Y:S01]  /*0270*/  IMAD R4, R5, UR4, R0 ;  /* 0x0000000405047c24 */ /* 0x001fe2000f8e0200 */
[----:B------:R-:W0:Y:S01]  /*0280*/  LDCU.64 UR4, c[0x0][0x358] ;  /* 0x00006b00ff0477ac */ /* 0x000e220008000a00 */
[----:B------:R-:W-:Y:S02]  /*0290*/  IMAD.MOV.U32 R5, RZ, RZ, RZ ;  /* 0x000000ffff057224 */ /* 0x000fe400078e00ff */
        /* <DEDUP_REMOVED lines=9> */
[C---:B------:R-:W-:Y:S02]  /*0330*/  LEA R8, P0, R6.reuse, UR8, 0x2 ;  /* 0x0000000806087c11 */ /* 0x040fe4000f8010ff */
[----:B------:R-:W-:Y:S01]  /*0340*/  IADD3 R7, PT, PT, R7, R13, RZ ;  /* 0x0000000d07077210 */ /* 0x000fe20007ffe0ff */
[----:B0-----:R-:W2:Y:S03]  /*0350*/  LDG.E R10, desc[UR4][R10.64] ;  /* 0x000000040a0a7981 */ /* 0x001ea6000c1e1900 */
[----:B------:R-:W-:Y:S01]  /*0360*/  LEA.HI.X R9, R6, UR9, R7, 0x2, P0 ;  /* 0x0000000906097c11 */ /* 0x000fe200080f1407 */
[----:B------:R-:W-:Y:S01]  /*0370*/  IMAD.MOV.U32 R0, RZ, RZ, 0x3bbb989d ;  /* 0x3bbb989dff007424 */ /* 0x000fe200078e00ff */
[----:B------:R-:W-:Y:S01]  /*0380*/  MOV R13, 0x437c0000 ;  /* 0x437c0000000d7802 */ /* 0x000fe20000000f00 */
[----:B------:R-:W0:Y:S02]  /*0390*/  LDCU.64 UR8, c[0x0][0x3a8] ;  /* 0x00007500ff0877ac */ /* 0x000e240008000a00 */
[----:B------:R-:W4:Y:S01]  /*03a0*/  LDG.E R8, desc[UR4][R8.64] ;  /* 0x0000000408087981 */ /* 0x000f22000c1e1900 */
[----:B--2---:R-:W-:-:S04]  /*03b0*/  FMUL R7, R10, R10 ;  /* 0x0000000a0a077220 */ /* 0x004fc80000400000 */
[----:B----4-:R-:W-:-:S04]  /*03c0*/  FFMA R7, R8, R8, R7 ;  /* 0x0000000808077223 */ /* 0x010fc80000000007 */
[----:B---3--:R-:W-:Y:S01]  /*03d0*/  FMUL R7, R7, UR6 ;  /* 0x0000000607077c20 */ /* 0x008fe20008400000 */
[----:B------:R-:W1:Y:S03]  /*03e0*/  LDCU.64 UR6, c[0x0][0x3c0] ;  /* 0x00007800ff0677ac */ /* 0x000e660008000a00 */
[----:B------:R-:W-:-:S04]  /*03f0*/  FFMA.SAT R0, R7, R0, 0.5 ;  /* 0x3f00000007007423 */ /* 0x000fc80000002000 */
[----:B------:R-:W-:-:S04]  /*0400*/  FFMA.RM R0, R0, R13, 12582913 ;  /* 0x4b40000100007423 */ /* 0x000fc8000000400d */
[----:B------:R-:W-:-:S04]  /*0410*/  FADD R6, R0, -12583039 ;  /* 0xcb40007f00067421 */ /* 0x000fc80000000000 */
[----:B------:R-:W-:-:S04]  /*0420*/  FFMA R6, R7, 1.4426950216293334961, -R6 ;  /* 0x3fb8aa3b07067823 */ /* 0x000fc80000000806 */
[----:B------:R-:W-:Y:S01]  /*0430*/  FFMA R6, R7, 1.925963033500011079e-08, R6 ;  /* 0x32a5706007067823 */ /* 0x000fe20000000006 */
[----:B-1----:R-:W-:-:S03]  /*0440*/  IMAD R3, R3, UR6, RZ ;  /* 0x0000000603037c24 */ /* 0x002fc6000f8e02ff */
[----:B------:R-:W1:Y:S01]  /*0450*/  MUFU.EX2 R7, R6 ;  /* 0x0000000600077308 */ /* 0x000e620000000800 */
[C---:B------:R-:W-:Y:S02]  /*0460*/  IMAD R9, R2.reuse, UR7, R3 ;  /* 0x0000000702097c24 */ /* 0x040fe4000f8e0203 */
[----:B------:R-:W-:-:S04]  /*0470*/  IMAD.WIDE.U32 R2, R2, UR6, R4 ;  /* 0x0000000602027c25 */ /* 0x000fc8000f8e0004 */
[----:B------:R-:W-:Y:S01]  /*0480*/  IMAD.SHL.U32 R0, R0, 0x800000, RZ ;  /* 0x0080000000007824 */ /* 0x000fe200078e00ff */
[----:B------:R-:W-:Y:S02]  /*0490*/  IADD3 R3, PT, PT, R3, R9, RZ ;  /* 0x0000000903037210 */ /* 0x000fe40007ffe0ff */
[----:B0-----:R-:W-:-:S04]  /*04a0*/  LEA R4, P0, R2, UR8, 0x2 ;  /* 0x0000000802047c11 */ /* 0x001fc8000f8010ff */
[----:B------:R-:W-:Y:S01]  /*04b0*/  LEA.HI.X R5, R2, UR9, R3, 0x2, P0 ;  /* 0x0000000902057c11 */ /* 0x000fe200080f1403 */
[----:B-1----:R-:W-:-:S05]  /*04c0*/  FMUL R7, R0, R7 ;  /* 0x0000000700077220 */ /* 0x002fca0000400000 */
[----:B------:R-:W-:Y:S01]  /*04d0*/  STG.E desc[UR4][R4.64], R7 ;  /* 0x0000000704007986 */ /* 0x000fe2000c101904 */
[----:B------:R-:W-:Y:S05]  /*04e0*/  EXIT ;  /* 0x000000000000794d */ /* 0x000fea0003800000 */
        .weak           $__internal_7_$__cuda_sm20_div_u64
        .type           $__internal_7_$__cuda_sm20_div_u64,@function
        .size           $__internal_7_$__cuda_sm20_div_u64,(.L_x_137 - $__internal_7_$__cuda_sm20_div_u64)
$__internal_7_$__cuda_sm20_div_u64:
        /* <DEDUP_REMOVED lines=10> */
[----:B------:R-:W-:-:S03]  /*0590*/  IMAD.HI.U32 R8, R6, R11, RZ ;  /* 0x0000000b06087227 */ /* 0x000fc600078e00ff */
[----:B------:R-:W-:Y:S01]  /*05a0*/  IADD3.X R13, PT, PT, RZ, ~R9, RZ, P0, !PT ;  /* 0x80000009ff0d7210 */ /* 0x000fe200007fe4ff */
[----:B------:R-:W-:-:S04]  /*05b0*/  IMAD.MOV.U32 R9, RZ, RZ, R6 ;  /* 0x000000ffff097224 */ /* 0x000fc800078e0006 */
[----:B------:R-:W-:-:S04]  /*05c0*/  IMAD.WIDE.U32 R8, P0, R6, R13, R8 ;  /* 0x0000000d06087225 */ /* 0x000fc80007800008 */
[C---:B------:R-:W-:Y:S02]  /*05d0*/  IMAD R15, R7.reuse, R13, RZ ;  /* 0x0000000d070f7224 */ /* 0x040fe400078e02ff */
[----:B------:R-:W-:-:S04]  /*05e0*/  IMAD.HI.U32 R8, P1, R7, R11, R8 ;  /* 0x0000000b07087227 */ /* 0x000fc80007820008 */
[----:B------:R-:W-:Y:S01]  /*05f0*/  IMAD.HI.U32 R5, R7, R13, RZ ;  /* 0x0000000d07057227 */ /* 0x000fe200078e00ff */
[----:B------:R-:W-:-:S04]  /*0600*/  IADD3 R9, P2, PT, R15, R8, RZ ;  /* 0x000000080f097210 */ /* 0x000fc80007f5e0ff */
[----:B------:R-:W-:Y:S01]  /*0610*/  IADD3.X R5, PT, PT, R5, R7, RZ, P0, !PT ;  /* 0x0000000705057210 */ /* 0x000fe200007fe4ff */
[----:B------:R-:W-:-:S03]  /*0620*/  IMAD.WIDE.U32 R6, R9, R2, RZ ;  /* 0x0000000209067225 */ /* 0x000fc600078e00ff */
[----:B------:R-:W-:Y:S01]  /*0630*/  IADD3.X R5, PT, PT, RZ, RZ, R5, P2, P1 ;  /* 0x000000ffff057210 */ /* 0x000fe200017e2405 */
        /* <DEDUP_REMOVED lines=16> */
[----:B------:R-:W-:Y:S02]  /*0740*/  IADD3 R9, P1, PT, RZ, R5, RZ ;  /* 0x00000005ff097210 */ /* 0x000fe40007f3e0ff */
[----:B------:R-:W-:-:S03]  /*0750*/  IADD3.X R5, PT, PT, RZ, RZ, RZ, P0, !PT ;  /* 0x000000ffff057210 */ /* 0x000fc600007fe4ff */
[----:B------:R-:W-:-:S04]  /*0760*/  IMAD.WIDE.U32 R6, R9, R2, RZ ;  /* 0x0000000209067225 */ /* 0x000fc800078e00ff */
[----:B------:R-:W-:Y:S01]  /*0770*/  IMAD.X R5, RZ, RZ, R5, P1 ;  /* 0x000000ffff057224 */ /* 0x000fe200008e0605 */
[----:B------:R-:W-:Y:S01]  /*0780*/  IADD3 R13, P1, PT, -R6, R0, RZ ;  /* 0x00000000060d7210 */ /* 0x000fe20007f3e1ff */
[----:B------:R-:W-:-:S03]  /*0790*/  IMAD R7, R9, R3, R7 ;  /* 0x0000000309077224 */ /* 0x000fc600078e0207 */
[-C--:B------:R-:W-:Y:S01]  /*07a0*/  ISETP.GE.U32.AND P0, PT, R13, R2.reuse, PT ;  /* 0x000000020d00720c */ /* 0x080fe20003f06070 */
[-C--:B------:R-:W-:Y:S01]  /*07b0*/  IMAD R7, R5, R2.reuse, R7 ;  /* 0x0000000205077224 */ /* 0x080fe200078e0207 */
[----:B------:R-:W-:-:S04]  /*07c0*/  IADD3 R11, P2, PT, R13, -R2, RZ ;  /* 0x800000020d0b7210 */ /* 0x000fc80007f5e0ff */
[----:B------:R-:W-:Y:S02]  /*07d0*/  IADD3.X R12, PT, PT, RZ, ~R7, RZ, P1, !PT ;  /* 0x80000007ff0c7210 */ /* 0x000fe40000ffe4ff */
[----:B------:R-:W-:Y:S02]  /*07e0*/  IADD3 R8, P1, PT, R9, 0x1, RZ ;  /* 0x0000000109087810 */ /* 0x000fe40007f3e0ff */
[CC--:B------:R-:W-:Y:S02]  /*07f0*/  ISETP.GE.U32.AND.EX P0, PT, R12.reuse, R3.reuse, PT, P0 ;  /* 0x000000030c00720c */ /* 0x0c0fe40003f06100 */
[----:B------:R-:W-:Y:S01]  /*0800*/  IADD3.X R10, PT, PT, R12, ~R3, RZ, P2, !PT ;  /* 0x800000030c0a7210 */ /* 0x000fe200017fe4ff */
[----:B------:R-:W-:Y:S01]  /*0810*/  IMAD.X R6, RZ, RZ, R5, P1 ;  /* 0x000000ffff067224 */ /* 0x000fe200008e0605 */
[----:B------:R-:W-:Y:S02]  /*0820*/  SEL R11, R11, R13, P0 ;  /* 0x0000000d0b0b7207 */ /* 0x000fe40000000000 */
[----:B------:R-:W-:-:S02]  /*0830*/  SEL R8, R8, R9, P0 ;  /* 0x0000000908087207 */ /* 0x000fc40000000000 */
[----:B------:R-:W-:Y:S02]  /*0840*/  SEL R10, R10, R12, P0 ;  /* 0x0000000c0a0a7207 */ /* 0x000fe40000000000 */
[----:B------:R-:W-:Y:S02]  /*0850*/  SEL R7, R6, R5, P0 ;  /* 0x0000000506077207 */ /* 0x000fe40000000000 */
[----:B------:R-:W-:Y:S02]  /*0860*/  ISETP.GE.U32.AND P0, PT, R11, R2, PT ;  /* 0x000000020b00720c */ /* 0x000fe40003f06070 */
[----:B------:R-:W-:Y:S02]  /*0870*/  IADD3 R5, P2, PT, R8, 0x1, RZ ;  /* 0x0000000108057810 */ /* 0x000fe40007f5e0ff */
[----:B------:R-:W-:Y:S02]  /*0880*/  ISETP.GE.U32.AND.EX P0, PT, R10, R3, PT, P0 ;  /* 0x000000030a00720c */ /* 0x000fe40003f06100 */
[----:B------:R-:W-:-:S02]  /*0890*/  ISETP.NE.U32.AND P1, PT, R2, RZ, PT ;  /* 0x000000ff0200720c */ /* 0x000fc40003f25070 */
[-C--:B------:R-:W-:Y:S02]  /*08a0*/  IADD3.X R6, PT, PT, RZ, R7.reuse, RZ, P2, !PT ;  /* 0x00000007ff067210 */ /* 0x080fe400017fe4ff */
[----:B------:R-:W-:Y:S02]  /*08b0*/  SEL R2, R5, R8, P0 ;  /* 0x0000000805027207 */ /* 0x000fe40000000000 */
[----:B------:R-:W-:Y:S02]  /*08c0*/  MOV R5, 0x0 ;  /* 0x0000000000057802 */ /* 0x000fe40000000f00 */
[----:B------:R-:W-:Y:S02]  /*08d0*/  ISETP.NE.AND.EX P1, PT, R3, RZ, PT, P1 ;  /* 0x000000ff0300720c */ /* 0x000fe40003f25310 */
[----:B------:R-:W-:Y:S02]  /*08e0*/  SEL R3, R6, R7, P0 ;  /* 0x0000000706037207 */ /* 0x000fe40000000000 */
[----:B------:R-:W-:-:S02]  /*08f0*/  SEL R2, R2, 0xffffffff, P1 ;  /* 0xffffffff02027807 */ /* 0x000fc40000800000 */
[----:B------:R-:W-:Y:S01]  /*0900*/  SEL R3, R3, 0xffffffff, P1 ;  /* 0xffffffff03037807 */ /* 0x000fe20000800000 */
[----:B------:R-:W-:Y:S06]  /*0910*/  RET.REL.NODEC R4 `(_Z32perona_malik_g1_diffusion_kernelPfmS_mfS_mmmj) ;  /* 0xfffffff404b87950 */ /* 0x000fec0003c3ffff */
.L_x_43:
        /* <DEDUP_REMOVED lines=14> */
.L_x_137:


//--------------------- .text._Z22linear_sampling_kernelPfS_mmmmmmj --------------------------
	.section	.text._Z22linear_sampling_kernelPfS_mmmmmmj,"ax",@progbits
	.align	128
        .global         _Z22linear_sampling_kernelPfS_mmmmmmj
        .type           _Z22linear_sampling_kernelPfS_mmmmmmj,@function
        .size           _Z22linear_sampling_kernelPfS_mmmmmmj,(.L_x_139 - _Z22linear_sampling_kernelPfS_mmmmmmj)
        .other          _Z22linear_sampling_kernelPfS_mmmmmmj,@"STO_CUDA_ENTRY STV_DEFAULT"
_Z22linear_sampling_kernelPfS_mmmmmmj:
.text._Z22linear_sampling_kernelPfS_mmmmmmj:
        /* <DEDUP_REMOVED lines=8> */
[----:B------:R-:W0:Y:S01]  /*0080*/  LDCU UR4, c[0x0][0x3a8] ;  /* 0x00007500ff0477ac */ /* 0x000e220008000800 */
[----:B------:R-:W-:Y:S01]  /*0090*/  IMAD.MOV.U32 R7, RZ, RZ, RZ ;  /* 0x000000ffff077224 */ /* 0x000fe200078e00ff */
[----:B0-----:R-:W0:Y:S01]  /*00a0*/  I2F.U32.RP R0, UR4 ;  /* 0x0000000400007d06 */ /* 0x001e220008209000 */
[----:B------:R-:W-:-:S07]  /*00b0*/  ISETP.NE.U32.AND P2, PT, RZ, UR4, PT ;  /* 0x00000004ff007c0c */ /* 0x000fce000bf45070 */
[----:B0-----:R-:W0:Y:S02]  /*00c0*/  MUFU.RCP R0, R0 ;  /* 0x0000000000007308 */ /* 0x001e240000001000 */
[----:B0-----:R-:W-:-:S06]  /*00d0*/  VIADD R2, R0, 0xffffffe ;  /* 0x0ffffffe00027836 */ /* 0x001fcc0000000000 */
[----:B------:R0:W1:Y:S02]  /*00e0*/  F2I.FTZ.U32.TRUNC.NTZ R3, R2 ;  /* 0x0000000200037305 */ /* 0x000064000021f000 */
[----:B0-----:R-:W-:Y:S02]  /*00f0*/  IMAD.MOV.U32 R2, RZ, RZ, RZ ;  /* 0x000000ffff027224 */ /* 0x001fe400078e00ff */
[----:B-1----:R-:W-:-:S04]  /*0100*/  IMAD.MOV R5, RZ, RZ, -R3 ;  /* 0x000000ffff057224 */ /* 0x002fc800078e0a03 */
[----:B------:R-:W-:-:S04]  /*0110*/  IMAD R5, R5, UR4, RZ ;  /* 0x0000000405057c24 */ /* 0x000fc8000f8e02ff */
[----:B------:R-:W-:-:S06]  /*0120*/  IMAD.HI.U32 R3, R3, R5, R2 ;  /* 0x0000000503037227 */ /* 0x000fcc00078e0002 */
[----:B------:R-:W-:-:S04]  /*0130*/  IMAD.HI.U32 R6, R3, R4, RZ ;  /* 0x0000000403067227 */ /* 0x000fc800078e00ff */
[----:B------:R-:W-:-:S04]  /*0140*/  IMAD.MOV R3, RZ, RZ, -R6 ;  /* 0x000000ffff037224 */ /* 0x000fc800078e0a06 */
[----:B------:R-:W-:-:S05]  /*0150*/  IMAD R3, R3, UR4, R4 ;  /* 0x0000000403037c24 */ /* 0x000fca000f8e0204 */
[----:B------:R-:W-:-:S13]  /*0160*/  ISETP.GE.U32.AND P0, PT, R3, UR4, PT ;  /* 0x0000000403007c0c */ /* 0x000fda000bf06070 */
[----:B------:R-:W-:Y:S01]  /*0170*/  @P0 IADD3 R3, PT, PT, R3, -UR4, RZ ;  /* 0x8000000403030c10 */ /* 0x000fe2000fffe0ff */
[----:B------:R-:W-:-:S03]  /*0180*/  @P0 VIADD R6, R6, 0x1 ;  /* 0x0000000106060836 */ /* 0x000fc60000000000 */
[----:B------:R-:W-:-:S13]  /*0190*/  ISETP.GE.U32.AND P1, PT, R3, UR4, PT ;  /* 0x0000000403007c0c */ /* 0x000fda000bf26070 */
[----:B------:R-:W-:Y:S01]  /*01a0*/  @P1 VIADD R6, R6, 0x1 ;  /* 0x0000000106061836 */ /* 0x000fe20000000000 */
[----:B------:R-:W-:Y:S01]  /*01b0*/  @!P2 LOP3.LUT R6, RZ, UR4, RZ, 0x33, !PT ;  /* 0x00000004ff06ac12 */ /* 0x000fe2000f8e33ff */
[----:B------:R-:W-:Y:S06]  /*01c0*/  BRA `(.L_x_45) ;  /* 0x0000000000087947 */ /* 0x000fec0003800000 */
.L_x_44:
[----:B------:R-:W-:-:S07]  /*01d0*/  MOV R0, 0x1f0 ;  /* 0x000001f000007802 */ /* 0x000fce0000000f00 */
[----:B------:R-:W-:Y:S05]  /*01e0*/  CALL.REL.NOINC `($__internal_8_$__cuda_sm20_div_u64) ;  /* 0x0000000800907944 */ /* 0x000fea0003c00000 */
.L_x_45:
[----:B------:R-:W0:Y:S01]  /*01f0*/  LDCU UR4, c[0x0][0x3c0] ;  /* 0x00007800ff0477ac */ /* 0x000e220008000800 */
[----:B------:R-:W-:Y:S01]  /*0200*/  IADD3 R5, PT, PT, -R6, RZ, RZ ;  /* 0x000000ff06057210 */ /* 0x000fe20007ffe1ff */
[----:B------:R-:W1:Y:S01]  /*0210*/  LDCU UR5, c[0x0][0x3a8] ;  /* 0x00007500ff0577ac */ /* 0x000e620008000800 */
[----:B0-----:R-:W-:-:S03]  /*0220*/  ISETP.GE.U32.AND P0, PT, R4, UR4, PT ;  /* 0x0000000404007c0c */ /* 0x001fc6000bf06070 */
[----:B-1----:R-:W-:-:S10]  /*0230*/  IMAD R4, R5, UR5, R4 ;  /* 0x0000000505047c24 */ /* 0x002fd4000f8e0204 */
[----:B------:R-:W-:Y:S05]  /*0240*/  @P0 EXIT ;  /* 0x000000000000094d */ /* 0x000fea0003800000 */
[----:B------:R-:W0:Y:S02]  /*0250*/  LDCU.64 UR4, c[0x0][0x3b0] ;  /* 0x00007600ff0477ac */ /* 0x000e240008000a00 */
[----:B0-----:R-:W0:Y:S01]  /*0260*/  I2F.U64 R3, UR4 ;  /* 0x0000000400037d12 */ /* 0x001e220008301000 */
[----:B------:R-:W1:Y:S07]  /*0270*/  LDCU.64 UR4, c[0x0][0x398] ;  /* 0x00007300ff0477ac */ /* 0x000e6e0008000a00 */
[----:B0-----:R-:W0:Y:S08]  /*0280*/  MUFU.RCP R2, R3 ;  /* 0x0000000300027308 */ /* 0x001e300000001000 */
[----:B-1----:R-:W1:Y:S01]  /*0290*/  I2F.U64 R0, UR4 ;  /* 0x0000000400007d12 */ /* 0x002e620008301000 */
[----:B0-----:R-:W-:-:S04]  /*02a0*/  FFMA R9, -R3, R2, 1 ;  /* 0x3f80000003097423 */ /* 0x001fc80000000102 */
[----:B------:R-:W-:-:S03]  /*02b0*/  FFMA R9, R2, R9, R2 ;  /* 0x0000000902097223 */ /* 0x000fc60000000002 */
[----:B-1----:R-:W0:Y:S01]  /*02c0*/  FCHK P0, R0, R3 ;  /* 0x0000000300007302 */ /* 0x002e220000000000 */
[----:B------:R-:W-:-:S04]  /*02d0*/  FFMA R2, R0, R9, RZ ;  /* 0x0000000900027223 */ /* 0x000fc800000000ff */
[----:B------:R-:W-:-:S04]  /*02e0*/  FFMA R8, -R3, R2, R0 ;  /* 0x0000000203087223 */ /* 0x000fc80000000100 */
[----:B------:R-:W-:Y:S01]  /*02f0*/  FFMA R11, R9, R8, R2 ;  /* 0x00000008090b7223 */ /* 0x000fe20000000002 */
[----:B0-----:R-:W-:Y:S06]  /*0300*/  @!P0 BRA `(.L_x_46) ;  /* 0x00000000000c8947 */ /* 0x001fec0003800000 */
[----:B------:R-:W-:-:S07]  /*0310*/  MOV R2, 0x330 ;  /* 0x0000033000027802 */ /* 0x000fce0000000f00 */
[----:B------:R-:W-:Y:S05]  /*0320*/  CALL.REL.NOINC `($__internal_9_$__cuda_sm3x_div_rn_noftz_f32_slowpath) ;  /* 0x0000000c00507944 */ /* 0x000fea0003c00000 */
[----:B------:R-:W-:-:S07]  /*0330*/  IMAD.MOV.U32 R11, RZ, RZ, R8 ;  /* 0x000000ffff0b7224 */ /* 0x000fce00078e0008 */
.L_x_46:
[----:B------:R-:W0:Y:S02]  /*0340*/  LDCU.64 UR4, c[0x0][0x3a8] ;  /* 0x00007500ff0477ac */ /* 0x000e240008000a00 */
[----:B0-----:R-:W0:Y:S01]  /*0350*/  I2F.U64 R3, UR4 ;  /* 0x0000000400037d12 */ /* 0x001e220008301000 */
[----:B------:R-:W1:Y:S07]  /*0360*/  LDCU.64 UR4, c[0x0][0x390] ;  /* 0x00007200ff0477ac */ /* 0x000e6e0008000a00 */
[----:B0-----:R-:W0:Y:S08]  /*0370*/  MUFU.RCP R2, R3 ;  /* 0x0000000300027308 */ /* 0x001e300000001000 */
[----:B-1----:R-:W1:Y:S01]  /*0380*/  I2F.U64 R0, UR4 ;  /* 0x0000000400007d12 */ /* 0x002e620008301000 */
[----:B0-----:R-:W-:-:S04]  /*0390*/  FFMA R9, -R3, R2, 1 ;  /* 0x3f80000003097423 */ /* 0x001fc80000000102 */
[----:B------:R-:W-:Y:S01]  /*03a0*/  FFMA R9, R2, R9, R2 ;  /* 0x0000000902097223 */ /* 0x000fe20000000002 */
[----:B------:R-:W-:Y:S02]  /*03b0*/  I2FP.F32.U32 R2, R6 ;  /* 0x0000000600027245 */ /* 0x000fe40000201000 */
[----:B-1----:R-:W0:Y:S01]  /*03c0*/  FCHK P0, R0, R3 ;  /* 0x0000000300007302 */ /* 0x002e220000000000 */
[----:B------:R-:W-:Y:S02]  /*03d0*/  FFMA R8, R0, R9, RZ ;  /* 0x0000000900087223 */ /* 0x000fe400000000ff */
[----:B------:R-:W-:Y:S02]  /*03e0*/  FADD R2, R2, 0.5 ;  /* 0x3f00000002027421 */ /* 0x000fe40000000000 */
[----:B------:R-:W-:Y:S02]  /*03f0*/  FFMA R10, -R3, R8, R0 ;  /* 0x00000008030a7223 */ /* 0x000fe40000000100 */
[----:B------:R-:W-:-:S02]  /*0400*/  FMUL R11, R2, R11 ;  /* 0x0000000b020b7220 */ /* 0x000fc40000400000 */
[----:B------:R-:W-:Y:S01]  /*0410*/  FFMA R8, R9, R10, R8 ;  /* 0x0000000a09087223 */ /* 0x000fe20000000008 */
[----:B0-----:R-:W-:Y:S06]  /*0420*/  @!P0 BRA `(.L_x_47) ;  /* 0x0000000000088947 */ /* 0x001fec0003800000 */
[----:B------:R-:W-:-:S07]  /*0430*/  MOV R2, 0x450 ;  /* 0x0000045000027802 */ /* 0x000fce0000000f00 */
[----:B------:R-:W-:Y:S05]  /*0440*/  CALL.REL.NOINC `($__internal_9_$__cuda_sm3x_div_rn_noftz_f32_slowpath) ;  /* 0x0000000c00087944 */ /* 0x000fea0003c00000 */
.L_x_47:
[----:B------:R-:W0:Y:S01]  /*0450*/  LDCU.64 UR6, c[0x0][0x398] ;  /* 0x00007300ff0677ac */ /* 0x000e220008000a00 */
[----:B------:R-:W1:Y:S01]  /*0460*/  F2I.FLOOR.NTZ R27, R11 ;  /* 0x0000000b001b7305 */ /* 0x000e620000207100 */
[----:B------:R-:W-:Y:S01]  /*0470*/  I2FP.F32.U32 R0, R4 ;  /* 0x0000000400007245 */ /* 0x000fe20000201000 */
[----:B------:R-:W-:Y:S01]  /*0480*/  BSSY.RECONVERGENT B0, `(.L_x_48) ;  /* 0x0000038000007945 */ /* 0x000fe20003800200 */
[----:B------:R-:W2:Y:S01]  /*0490*/  LDCU.64 UR4, c[0x0][0x358] ;  /* 0x00006b00ff0477ac */ /* 0x000ea20008000a00 */
[----:B------:R-:W-:Y:S02]  /*04a0*/  HFMA2 R9, -RZ, RZ, 0, 0 ;  /* 0x00000000ff097431 */ /* 0x000fe400000001ff */
[----:B------:R-:W-:Y:S02]  /*04b0*/  IMAD.MOV.U32 R13, RZ, RZ, RZ ;  /* 0x000000ffff0d7224 */ /* 0x000fe400078e00ff */
[----:B------:R-:W-:Y:S01]  /*04c0*/  FADD R3, R0, 0.5 ;  /* 0x3f00000000037421 */ /* 0x000fe20000000000 */
[----:B------:R-:W3:Y:S03]  /*04d0*/  FRND.FLOOR R2, R11 ;  /* 0x0000000b00027307 */ /* 0x000ee60000205000 */
[----:B------:R-:W-:Y:S01]  /*04e0*/  FMUL R3, R3, R8 ;  /* 0x0000000803037220 */ /* 0x000fe20000400000 */
[----:B-1----:R-:W-:-:S04]  /*04f0*/  SHF.R.S32.HI R0, RZ, 0x1f, R27 ;  /* 0x0000001fff007819 */ /* 0x002fc8000001141b */
[----:B------:R-:W1:Y:S01]  /*0500*/  FRND.FLOOR R10, R3 ;  /* 0x00000003000a7307 */ /* 0x000e620000205000 */
[C---:B0-----:R-:W-:Y:S01]  /*0510*/  ISETP.GE.U32.AND P0, PT, R27.reuse, UR6, PT ;  /* 0x000000061b007c0c */ /* 0x041fe2000bf06070 */
[----:B------:R-:W-:-:S03]  /*0520*/  VIADD R12, R27, 0x1 ;  /* 0x000000011b0c7836 */ /* 0x000fc60000000000 */
[----:B------:R-:W-:Y:S01]  /*0530*/  ISETP.GE.U32.AND.EX P0, PT, R0, UR7, PT, P0 ;  /* 0x0000000700007c0c */ /* 0x000fe2000bf06100 */
[----:B---3--:R-:W-:Y:S01]  /*0540*/  FADD R11, R11, -R2 ;  /* 0x800000020b0b7221 */ /* 0x008fe20000000000 */
[----:B------:R-:W-:Y:S01]  /*0550*/  ISETP.GE.U32.AND P2, PT, R12, UR6, PT ;  /* 0x000000060c007c0c */ /* 0x000fe2000bf46070 */
[----:B------:R0:W3:Y:S01]  /*0560*/  F2I.FLOOR.NTZ R2, R3 ;  /* 0x0000000300027305 */ /* 0x0000e20000207100 */
[----:B------:R-:W-:Y:S02]  /*0570*/  ISETP.LT.OR P1, PT, R27, RZ, P0 ;  /* 0x000000ff1b00720c */ /* 0x000fe40000721670 */
[----:B------:R-:W-:Y:S01]  /*0580*/  SHF.R.S32.HI R8, RZ, 0x1f, R12 ;  /* 0x0000001fff087819 */ /* 0x000fe2000001140c */
[----:B-1----:R-:W-:-:S03]  /*0590*/  FADD R10, R3, -R10 ;  /* 0x8000000a030a7221 */ /* 0x002fc60000000000 */
[----:B------:R-:W-:Y:S01]  /*05a0*/  ISETP.GE.U32.AND.EX P2, PT, R8, UR7, PT, P2 ;  /* 0x0000000708007c0c */ /* 0x000fe2000bf46120 */
[----:B------:R-:W-:-:S03]  /*05b0*/  FADD R8, -R10, 1 ;  /* 0x3f8000000a087421 */ /* 0x000fc60000000100 */
[----:B------:R-:W-:-:S03]  /*05c0*/  ISETP.LT.OR P0, PT, R27, -0x1, P2 ;  /* 0xffffffff1b00780c */ /* 0x000fc60001701670 */
[----:B0-2---:R-:W-:Y:S10]  /*05d0*/  @P1 BRA `(.L_x_49) ;  /* 0x0000000000881947 */ /* 0x005ff40003800000 */
[----:B------:R-:W0:Y:S01]  /*05e0*/  LDCU.64 UR8, c[0x0][0x390] ;  /* 0x00007200ff0877ac */ /* 0x000e220008000a00 */
[----:B---3--:R-:W-:Y:S01]  /*05f0*/  VIADD R24, R2, 0x1 ;  /* 0x0000000102187836 */ /* 0x008fe20000000000 */
[----:B------:R-:W-:-:S04]  /*0600*/  SHF.R.S32.HI R0, RZ, 0x1f, R2 ;  /* 0x0000001fff007819 */ /* 0x000fc80000011402 */
[----:B------:R-:W-:Y:S02]  /*0610*/  SHF.R.S32.HI R3, RZ, 0x1f, R24 ;  /* 0x0000001fff037819 */ /* 0x000fe40000011418 */
[----:B0-----:R-:W-:Y:S02]  /*0620*/  ISETP.GE.U32.AND P1, PT, R2, UR8, PT ;  /* 0x0000000802007c0c */ /* 0x001fe4000bf26070 */
[----:B------:R-:W-:Y:S02]  /*0630*/  ISETP.GE.U32.AND P2, PT, R24, UR8, PT ;  /* 0x0000000818007c0c */ /* 0x000fe4000bf46070 */
[----:B------:R-:W-:Y:S02]  /*0640*/  ISETP.GE.U32.AND.EX P1, PT, R0, UR9, PT, P1 ;  /* 0x0000000900007c0c */ /* 0x000fe4000bf26110 */
[----:B------:R-:W-:Y:S02]  /*0650*/  ISETP.GE.U32.AND.EX P2, PT, R3, UR9, PT, P2 ;  /* 0x0000000903007c0c */ /* 0x000fe4000bf46120 */
[----:B------:R-:W-:-:S02]  /*0660*/  ISETP.LT.OR P1, PT, R2, RZ, P1 ;  /* 0x000000ff0200720c */ /* 0x000fc40000f21670 */
[----:B------:R-:W-:-:S11]  /*0670*/  ISETP.LT.OR P2, PT, R2, -0x1, P2 ;  /* 0xffffffff0200780c */ /* 0x000fd60001741670 */
[----:B------:R-:W0:Y:S01]  /*0680*/  @!P1 LDC.64 R14, c[0x0][0x3a0] ;  /* 0x0000e800ff0e9b82 */ /* 0x000e220000000a00 */
[----:B------:R-:W-:Y:S02]  /*0690*/  @!P1 IMAD.MOV.U32 R3, RZ, RZ, RZ ;  /* 0x000000ffff039224 */ /* 0x000fe400078e00ff */
[----:B------:R-:W-:-:S05]  /*06a0*/  @!P2 IMAD.MOV.U32 R25, RZ, RZ, RZ ;  /* 0x000000ffff19a224 */ /* 0x000fca00078e00ff */
[----:B------:R-:W1:Y:S08]  /*06b0*/  @!P2 LDC.64 R16, c[0x0][0x3a0] ;  /* 0x0000e800ff10ab82 */ /* 0x000e700000000a00 */
[----:B------:R-:W2:Y:S08]  /*06c0*/  @!P1 LDC.64 R18, c[0x0][0x380] ;  /* 0x0000e000ff129b82 */ /* 0x000eb00000000a00 */
[----:B------:R-:W3:Y:S01]  /*06d0*/  @!P2 LDC.64 R20, c[0x0][0x380] ;  /* 0x0000e000ff14ab82 */ /* 0x000ee20000000a00 */
[----:B0-----:R-:W-:-:S04]  /*06e0*/  @!P1 IMAD.WIDE.U32 R22, R27, R14, R2 ;  /* 0x0000000e1b169225 */ /* 0x001fc800078e0002 */
[C---:B------:R-:W-:Y:S02]  /*06f0*/  @!P1 IMAD R15, R27.reuse, R15, R23 ;  /* 0x0000000f1b0f9224 */ /* 0x040fe400078e0217 */
[----:B-1----:R-:W-:-:S04]  /*0700*/  @!P2 IMAD.WIDE.U32 R24, R27, R16, R24 ;  /* 0x000000101b18a225 */ /* 0x002fc800078e0018 */
[----:B------:R-:W-:Y:S01]  /*0710*/  @!P2 IMAD R17, R27, R17, R25 ;  /* 0x000000111b11a224 */ /* 0x000fe200078e0219 */
[----:B--2---:R-:W-:-:S04]  /*0720*/  @!P1 LEA R18, P3, R22, R18, 0x2 ;  /* 0x0000001216129211 */ /* 0x004fc800078610ff */
[----:B------:R-:W-:Y:S02]  /*0730*/  @!P1 LEA.HI.X R19, R22, R19, R15, 0x2, P3 ;  /* 0x0000001316139211 */ /* 0x000fe400018f140f */
[----:B---3--:R-:W-:-:S04]  /*0740*/  @!P2 LEA R20, P4, R24, R20, 0x2 ;  /* 0x000000141814a211 */ /* 0x008fc800078810ff */
[----:B------:R-:W2:Y:S01]  /*0750*/  @!P1 LDG.E R19, desc[UR4][R18.64] ;  /* 0x0000000412139981 */ /* 0x000ea2000c1e1900 */
[----:B------:R-:W-:-:S05]  /*0760*/  @!P2 LEA.HI.X R21, R24, R21, R17, 0x2, P4 ;  /* 0x000000151815a211 */ /* 0x000fca00020f1411 */
[----:B------:R-:W3:Y:S01]  /*0770*/  @!P2 LDG.E R20, desc[UR4][R20.64] ;  /* 0x000000041414a981 */ /* 0x000ee2000c1e1900 */
[----:B------:R-:W-:Y:S01]  /*0780*/  FADD R15, -R11, 1 ;  /* 0x3f8000000b0f7421 */ /* 0x000fe20000000100 */
[----:B------:R-:W-:-:S03]  /*0790*/  MOV R13, RZ ;  /* 0x000000ff000d7202 */ /* 0x000fc60000000f00 */
[-C--:B------:R-:W-:Y:S01]  /*07a0*/  @!P1 FMUL R0, R8, R15.reuse ;  /* 0x0000000f08009220 */ /* 0x080fe20000400000 */
[----:B------:R-:W-:-:S03]  /*07b0*/  @!P2 FMUL R14, R10, R15 ;  /* 0x0000000f0a0ea220 */ /* 0x000fc60000400000 */
[----:B------:R-:W-:-:S04]  /*07c0*/  @!P1 FADD R9, RZ, R0 ;  /* 0x00000000ff099221 */ /* 0x000fc80000000000 */
[----:B------:R-:W-:Y:S01]  /*07d0*/  @!P2 FADD R9, R9, R14 ;  /* 0x0000000e0909a221 */ /* 0x000fe20000000000 */
[----:B--2---:R-:W-:-:S04]  /*07e0*/  @!P1 FFMA R13, R0, R19, RZ ;  /* 0x00000013000d9223 */ /* 0x004fc800000000ff */
[----:B---3--:R-:W-:-:S07]  /*07f0*/  @!P2 FFMA R13, R14, R20, R13 ;  /* 0x000000140e0da223 */ /* 0x008fce000000000d */
.L_x_49:
[----:B------:R-:W-:Y:S05]  /*0800*/  BSYNC.RECONVERGENT B0 ;  /* 0x0000000000007941 */ /* 0x000fea0003800200 */
.L_x_48:
[----:B------:R-:W-:Y:S04]  /*0810*/  BSSY.RECONVERGENT B0, `(.L_x_50) ;  /* 0x0000022000007945 */ /* 0x000fe80003800200 */
[----:B------:R-:W-:Y:S05]  /*0820*/  @P0 BRA `(.L_x_51) ;  /* 0x0000000000800947 */ /* 0x000fea0003800000 */
        /* <DEDUP_REMOVED lines=22> */
[----:B---3--:R-:W-:-:S03]  /*0990*/  @!P0 LEA R22, P3, R14, R22, 0x2 ;  /* 0x000000160e168211 */ /* 0x008fc600078610ff */
[----:B------:R-:W2:Y:S01]  /*09a0*/  @!P1 LDG.E R20, desc[UR4][R20.64] ;  /* 0x0000000414149981 */ /* 0x000ea2000c1e1900 */
[----:B------:R-:W-:-:S05]  /*09b0*/  @!P0 LEA.HI.X R23, R14, R23, R19, 0x2, P3 ;  /* 0x000000170e178211 */ /* 0x000fca00018f1413 */
[----:B------:R-:W3:Y:S01]  /*09c0*/  @!P0 LDG.E R22, desc[UR4][R22.64] ;  /* 0x0000000416168981 */ /* 0x000ee2000c1e1900 */
[----:B------:R-:W-:Y:S01]  /*09d0*/  @!P1 FMUL R8, R11, R8 ;  /* 0x000000080b089220 */ /* 0x000fe20000400000 */
[----:B------:R-:W-:-:S03]  /*09e0*/  @!P0 FMUL R10, R10, R11 ;  /* 0x0000000b0a0a8220 */ /* 0x000fc60000400000 */
[----:B------:R-:W-:-:S04]  /*09f0*/  @!P1 FADD R9, R9, R8 ;  /* 0x0000000809099221 */ /* 0x000fc80000000000 */
[----:B------:R-:W-:Y:S01]  /*0a00*/  @!P0 FADD R9, R9, R10 ;  /* 0x0000000a09098221 */ /* 0x000fe20000000000 */
[----:B--2---:R-:W-:-:S04]  /*0a10*/  @!P1 FFMA R13, R8, R20, R13 ;  /* 0x00000014080d9223 */ /* 0x004fc8000000000d */
[----:B---3--:R-:W-:-:S07]  /*0a20*/  @!P0 FFMA R13, R10, R22, R13 ;  /* 0x000000160a0d8223 */ /* 0x008fce000000000d */
.L_x_51:
[----:B------:R-:W-:Y:S05]  /*0a30*/  BSYNC.RECONVERGENT B0 ;  /* 0x0000000000007941 */ /* 0x000fea0003800200 */
.L_x_50:
[----:B------:R-:W0:Y:S01]  /*0a40*/  F2F.F64.F32 R10, R9 ;  /* 0x00000009000a7310 */ /* 0x000e220000201800 */
[----:B------:R-:W-:Y:S01]  /*0a50*/  UMOV UR6, 0x9999999a ;  /* 0x9999999a00067882 */ /* 0x000fe20000000000 */
[----:B------:R-:W-:Y:S01]  /*0a60*/  UMOV UR7, 0x3fc99999 ;  /* 0x3fc9999900077882 */ /* 0x000fe20000000000 */
[----:B------:R-:W-:Y:S05]  /*0a70*/  BSSY.RECONVERGENT B0, `(.L_x_52) ;  /* 0x000000f000007945 */ /* 0x000fea0003800200 */
[----:B---3--:R-:W1:Y:S01]  /*0a80*/  MUFU.RCP R2, R9 ;  /* 0x0000000900027308 */ /* 0x008e620000001000 */
[----:B0-----:R-:W-:-:S06]  /*0a90*/  DSETP.GTU.AND P0, PT, R10, UR6, PT ;  /* 0x000000060a007e2a */ /* 0x001fcc000bf0c000 */
[----:B------:R-:W-:Y:S01]  /*0aa0*/  FSEL R0, R13, RZ, P0 ;  /* 0x000000ff0d007208 */ /* 0x000fe20000000000 */
[----:B-1----:R-:W-:-:S03]  /*0ab0*/  FFMA R3, R2, -R9, 1 ;  /* 0x3f80000002037423 */ /* 0x002fc60000000809 */
[----:B------:R-:W-:-:S03]  /*0ac0*/  FSETP.NEU.AND P1, PT, R0, 1, PT ;  /* 0x3f8000000000780b */ /* 0x000fc60003f2d000 */
[----:B------:R-:W0:Y:S01]  /*0ad0*/  FCHK P0, R0, R9 ;  /* 0x0000000900007302 */ /* 0x000e220000000000 */
[----:B------:R-:W-:-:S04]  /*0ae0*/  FFMA R3, R2, R3, R2 ;  /* 0x0000000302037223 */ /* 0x000fc80000000002 */
[----:B------:R-:W-:-:S04]  /*0af0*/  FFMA R2, R0, R3, RZ ;  /* 0x0000000300027223 */ /* 0x000fc800000000ff */
[----:B------:R-:W-:-:S04]  /*0b00*/  FFMA R8, R2, -R9, R0 ;  /* 0x8000000902087223 */ /* 0x000fc80000000000 */
[----:B------:R-:W-:Y:S01]  /*0b10*/  FFMA R8, R3, R8, R2 ;  /* 0x0000000803087223 */ /* 0x000fe20000000002 */
[----:B0-----:R-:W-:Y:S06]  /*0b20*/  @!P0 BRA `(.L_x_53) ;  /* 0x00000000000c8947 */ /* 0x001fec0003800000 */
[----:B------:R-:W-:Y:S02]  /*0b30*/  MOV R3, R9 ;  /* 0x0000000900037202 */ /* 0x000fe40000000f00 */
[----:B------:R-:W-:-:S07]  /*0b40*/  MOV R2, 0xb60 ;  /* 0x00000b6000027802 */ /* 0x000fce0000000f00 */
[----:B------:R-:W-:Y:S05]  /*0b50*/  CALL.REL.NOINC `($__internal_9_$__cuda_sm3x_div_rn_noftz_f32_slowpath) ;  /* 0x0000000400447944 */ /* 0x000fea0003c00000 */
.L_x_53:
[----:B------:R-:W-:Y:S05]  /*0b60*/  BSYNC.RECONVERGENT B0 ;  /* 0x0000000000007941 */ /* 0x000fea0003800200 */
.L_x_52:
[----:B------:R-:W0:Y:S01]  /*0b70*/  LDCU.64 UR6, c[0x0][0x3b8] ;  /* 0x00007700ff0677ac */ /* 0x000e220008000a00 */
[----:B------:R-:W-:Y:S01]  /*0b80*/  IMAD.MOV.U32 R5, RZ, RZ, RZ ;  /* 0x000000ffff057224 */ /* 0x000fe200078e00ff */
[----:B------:R-:W1:Y:S01]  /*0b90*/  LDCU.64 UR8, c[0x0][0x388] ;  /* 0x00007100ff0877ac */ /* 0x000e620008000a00 */
[----:B0-----:R-:W-:Y:S02]  /*0ba0*/  IMAD R3, R7, UR6, RZ ;  /* 0x0000000607037c24 */ /* 0x001fe4000f8e02ff */
[----:B------:R-:W-:-:S04]  /*0bb0*/  IMAD.WIDE.U32 R4, R6, UR6, R4 ;  /* 0x0000000606047c25 */ /* 0x000fc8000f8e0004 */
[----:B------:R-:W-:Y:S01]  /*0bc0*/  IMAD R3, R6, UR7, R3 ;  /* 0x0000000706037c24 */ /* 0x000fe2000f8e0203 */
[----:B-1----:R-:W-:-:S03]  /*0bd0*/  LEA R2, P0, R4, UR8, 0x2 ;  /* 0x0000000804027c11 */ /* 0x002fc6000f8010ff */
[----:B------:R-:W-:Y:S01]  /*0be0*/  IMAD.IADD R3, R5, 0x1, R3 ;  /* 0x0000000105037824 */ /* 0x000fe200078e0203 */
[----:B------:R-:W-:-:S04]  /*0bf0*/  FSEL R5, R8, 1, P1 ;  /* 0x3f80000008057808 */ /* 0x000fc80000800000 */
[----:B------:R-:W-:-:S05]  /*0c00*/  LEA.HI.X R3, R4, UR9, R3, 0x2, P0 ;  /* 0x0000000904037c11 */ /* 0x000fca00080f1403 */
[----:B------:R-:W-:Y:S01]  /*0c10*/  STG.E desc[UR4][R2.64], R5 ;  /* 0x0000000502007986 */ /* 0x000fe2000c101904 */
[----:B------:R-:W-:Y:S05]  /*0c20*/  EXIT ;  /* 0x000000000000794d */ /* 0x000fea0003800000 */
        .weak           $__internal_8_$__cuda_sm20_div_u64
        .type           $__internal_8_$__cuda_sm20_div_u64,@function
        .size           $__internal_8_$__cuda_sm20_div_u64,($__internal_9_$__cuda_sm3x_div_rn_noftz_f32_slowpath - $__internal_8_$__cuda_sm20_div_u64)
$__internal_8_$__cuda_sm20_div_u64:
        /* <DEDUP_REMOVED lines=17> */
[----:B------:R-:W-:-:S03]  /*0d40*/  IADD3 R9, P2, PT, R15, R8, RZ ;  /* 0x000000080f097210 */ /* 0x000fc60007f5e0ff */
[----:B------:R-:W-:Y:S02]  /*0d50*/  IMAD.X R5, R5, 0x1, R7, P0 ;  /* 0x0000000105057824 */ /* 0x000fe400000e0607 */
[----:B------:R-:W-:-:S03]  /*0d60*/  IMAD.WIDE.U32 R6, R9, R2, RZ ;  /* 0x0000000209067225 */ /* 0x000fc600078e00ff */
[----:B------:R-:W-:Y:S01]  /*0d70*/  IADD3.X R5, PT, PT, RZ, RZ, R5, P2, P1 ;  /* 0x000000ffff057210 */ /* 0x000fe200017e2405 */
        /* <DEDUP_REMOVED lines=18> */
[----:B------:R-:W-:-:S04]  /*0ea0*/  IMAD.WIDE.U32 R6, R9, R2, RZ ;  /* 0x0000000209067225 */ /* 0x000fc800078e00ff */
[----:B------:R-:W-:Y:S01]  /*0eb0*/  IMAD.X R5, RZ, RZ, R5, P1 ;  /* 0x000000ffff057224 */ /* 0x000fe200008e0605 */
[----:B------:R-:W-:Y:S01]  /*0ec0*/  IADD3 R11, P1, PT, -R6, R4, RZ ;  /* 0x00000004060b7210 */ /* 0x000fe20007f3e1ff */
[C---:B------:R-:W-:Y:S01]  /*0ed0*/  IMAD R7, R9.reuse, R3, R7 ;  /* 0x0000000309077224 */ /* 0x040fe200078e0207 */
[----:B------:R-:W-:Y:S02]  /*0ee0*/  IADD3 R6, P2, PT, R9, 0x1, RZ ;  /* 0x0000000109067810 */ /* 0x000fe40007f5e0ff */
[-C--:B------:R-:W-:Y:S01]  /*0ef0*/  ISETP.GE.U32.AND P0, PT, R11, R2.reuse, PT ;  /* 0x000000020b00720c */ /* 0x080fe20003f06070 */
[----:B------:R-:W-:Y:S02]  /*0f00*/  IMAD R7, R5, R2, R7 ;  /* 0x0000000205077224 */ /* 0x000fe400078e0207 */
[----:B------:R-:W-:-:S03]  /*0f10*/  IMAD.X R8, RZ, RZ, R5, P2 ;  /* 0x000000ffff087224 */ /* 0x000fc600010e0605 */
[----:B------:R-:W-:Y:S02]  /*0f20*/  IADD3.X R12, PT, PT, RZ, ~R7, RZ, P1, !PT ;  /* 0x80000007ff0c7210 */ /* 0x000fe40000ffe4ff */
[----:B------:R-:W-:Y:S02]  /*0f30*/  IADD3 R7, P1, PT, R11, -R2, RZ ;  /* 0x800000020b077210 */ /* 0x000fe40007f3e0ff */
[----:B------:R-:W-:-:S03]  /*0f40*/  ISETP.GE.U32.AND.EX P0, PT, R12, R3, PT, P0 ;  /* 0x000000030c00720c */ /* 0x000fc60003f06100 */
[----:B------:R-:W-:Y:S01]  /*0f50*/  IMAD.X R10, R12, 0x1, ~R3, P1 ;  /* 0x000000010c0a7824 */ /* 0x000fe200008e0e03 */
[----:B------:R-:W-:Y:S02]  /*0f60*/  SEL R9, R6, R9, P0 ;  /* 0x0000000906097207 */ /* 0x000fe40000000000 */
[----:B------:R-:W-:Y:S02]  /*0f70*/  SEL R7, R7, R11, P0 ;  /* 0x0000000b07077207 */ /* 0x000fe40000000000 */
[----:B------:R-:W-:Y:S02]  /*0f80*/  SEL R8, R8, R5, P0 ;  /* 0x0000000508087207 */ /* 0x000fe40000000000 */
[----:B------:R-:W-:Y:S02]  /*0f90*/  IADD3 R6, P2, PT, R9, 0x1, RZ ;  /* 0x0000000109067810 */ /* 0x000fe40007f5e0ff */
[----:B------:R-:W-:Y:S02]  /*0fa0*/  SEL R10, R10, R12, P0 ;  /* 0x0000000c0a0a7207 */ /* 0x000fe40000000000 */
[----:B------:R-:W-:Y:S01]  /*0fb0*/  ISETP.GE.U32.AND P0, PT, R7, R2, PT ;  /* 0x000000020700720c */ /* 0x000fe20003f06070 */
[----:B------:R-:W-:Y:S01]  /*0fc0*/  IMAD.X R7, RZ, RZ, R8, P2 ;  /* 0x000000ffff077224 */ /* 0x000fe200010e0608 */
[----:B------:R-:W-:-:S02]  /*0fd0*/  ISETP.NE.U32.AND P1, PT, R2, RZ, PT ;  /* 0x000000ff0200720c */ /* 0x000fc40003f25070 */
[----:B------:R-:W-:Y:S02]  /*0fe0*/  ISETP.GE.U32.AND.EX P0, PT, R10, R3, PT, P0 ;  /* 0x000000030a00720c */ /* 0x000fe40003f06100 */
[----:B------:R-:W-:Y:S01]  /*0ff0*/  ISETP.NE.AND.EX P1, PT, R3, RZ, PT, P1 ;  /* 0x000000ff0300720c */ /* 0x000fe20003f25310 */
[----:B------:R-:W-:Y:S01]  /*1000*/  IMAD.MOV.U32 R3, RZ, RZ, 0x0 ;  /* 0x00000000ff037424 */ /* 0x000fe200078e00ff */
[----:B------:R-:W-:Y:S02]  /*1010*/  MOV R2, R0 ;  /* 0x0000000000027202 */ /* 0x000fe40000000f00 */
[----:B------:R-:W-:Y:S02]  /*1020*/  SEL R6, R6, R9, P0 ;  /* 0x0000000906067207 */ /* 0x000fe40000000000 */
[----:B------:R-:W-:Y:S02]  /*1030*/  SEL R7, R7, R8, P0 ;  /* 0x0000000807077207 */ /* 0x000fe40000000000 */
[----:B------:R-:W-:-:S02]  /*1040*/  SEL R6, R6, 0xffffffff, P1 ;  /* 0xffffffff06067807 */ /* 0x000fc40000800000 */
[----:B------:R-:W-:Y:S01]  /*1050*/  SEL R7, R7, 0xffffffff, P1 ;  /* 0xffffffff07077807 */ /* 0x000fe20000800000 */
[----:B------:R-:W-:Y:S06]  /*1060*/  RET.REL.NODEC R2 `(_Z22linear_sampling_kernelPfS_mmmmmmj) ;  /* 0xffffffec02e47950 */ /* 0x000fec0003c3ffff */
        .weak           $__internal_9_$__cuda_sm3x_div_rn_noftz_f32_slowpath
        .type           $__internal_9_$__cuda_sm3x_div_rn_noftz_f32_slowpath,@function
        .size           $__internal_9_$__cuda_sm3x_div_rn_noftz_f32_slowpath,(.L_x_139 - $__internal_9_$__cuda_sm3x_div_rn_noftz_f32_slowpath)
$__internal_9_$__cuda_sm3x_div_rn_noftz_f32_slowpath:
[----:B------:R-:W-:Y:S01]  /*1070*/  SHF.R.U32.HI R9, RZ, 0x17, R3 ;  /* 0x00000017ff097819 */ /* 0x000fe20000011603 */
[----:B------:R-:W-:Y:S01]  /*1080*/  BSSY.RECONVERGENT B1, `(.L_x_54) ;  /* 0x0000062000017945 */ /* 0x000fe20003800200 */
[----:B------:R-:W-:Y:S02]  /*1090*/  SHF.R.U32.HI R8, RZ, 0x17, R0 ;  /* 0x00000017ff087819 */ /* 0x000fe40000011600 */
[----:B------:R-:W-:Y:S02]  /*10a0*/  LOP3.LUT R14, R9, 0xff, RZ, 0xc0, !PT ;  /* 0x000000ff090e7812 */ /* 0x000fe400078ec0ff */
[----:B------:R-:W-:-:S03]  /*10b0*/  LOP3.LUT R12, R8, 0xff, RZ, 0xc0, !PT ;  /* 0x000000ff080c7812 */ /* 0x000fc600078ec0ff */
[----:B------:R-:W-:Y:S02]  /*10c0*/  VIADD R10, R14, 0xffffffff ;  /* 0xffffffff0e0a7836 */ /* 0x000fe40000000000 */
[----:B------:R-:W-:-:S03]  /*10d0*/  VIADD R9, R12, 0xffffffff ;  /* 0xffffffff0c097836 */ /* 0x000fc60000000000 */
[----:B------:R-:W-:-:S04]  /*10e0*/  ISETP.GT.U32.AND P0, PT, R10, 0xfd, PT ;  /* 0x000000fd0a00780c */ /* 0x000fc80003f04070 */
[----:B------:R-:W-:-:S13]  /*10f0*/  ISETP.GT.U32.OR P0, PT, R9, 0xfd, P0 ;  /* 0x000000fd0900780c */ /* 0x000fda0000704470 */
[----:B------:R-:W-:Y:S01]  /*1100*/  @!P0 MOV R8, RZ ;  /* 0x000000ff00088202 */ /* 0x000fe20000000f00 */
[----:B------:R-:W-:Y:S06]  /*1110*/  @!P0 BRA `(.L_x_55) ;  /* 0x00000000005c8947 */ /* 0x000fec0003800000 */
[----:B------:R-:W-:Y:S02]  /*1120*/  FSETP.GTU.FTZ.AND P0, PT, |R0|, +INF , PT ;  /* 0x7f8000000000780b */ /* 0x000fe40003f1c200 */
[----:B------:R-:W-:-:S04]  /*1130*/  FSETP.GTU.FTZ.AND P2, PT, |R3|, +INF , PT ;  /* 0x7f8000000300780b */ /* 0x000fc80003f5c200 */
[----:B------:R-:W-:-:S13]  /*1140*/  PLOP3.LUT P0, PT, P0, P2, PT, 0xf8, 0x8f ;  /* 0x00000000008f781c */ /* 0x000fda0000705f70 */
[----:B------:R-:W-:Y:S05]  /*1150*/  @P0 BRA `(.L_x_56) ;  /* 0x00000004004c0947 */ /* 0x000fea0003800000 */
[----:B------:R-:W-:-:S13]  /*1160*/  LOP3.LUT P0, RZ, R3, 0x7fffffff, R0, 0xc8, !PT ;  /* 0x7fffffff03ff7812 */ /* 0x000fda000780c800 */
[----:B------:R-:W-:Y:S05]  /*1170*/  @!P0 BRA `(.L_x_57) ;  /* 0x00000004003c8947 */ /* 0x000fea0003800000 */
[C---:B------:R-:W-:Y:S02]  /*1180*/  FSETP.NEU.FTZ.AND P2, PT, |R0|.reuse, +INF , PT ;  /* 0x7f8000000000780b */ /* 0x040fe40003f5d200 */
[----:B------:R-:W-:Y:S02]  /*1190*/  FSETP.NEU.FTZ.AND P3, PT, |R3|, +INF , PT ;  /* 0x7f8000000300780b */ /* 0x000fe40003f7d200 */
[----:B------:R-:W-:-:S11]  /*11a0*/  FSETP.NEU.FTZ.AND P0, PT, |R0|, +INF , PT ;  /* 0x7f8000000000780b */ /* 0x000fd60003f1d200 */
[----:B------:R-:W-:Y:S05]  /*11b0*/  @!P3 BRA !P2, `(.L_x_57) ;  /* 0x00000004002cb947 */ /* 0x000fea0005000000 */
[----:B------:R-:W-:-:S04]  /*11c0*/  LOP3.LUT P2, RZ, R0, 0x7fffffff, RZ, 0xc0, !PT ;  /* 0x7fffffff00ff7812 */ /* 0x000fc8000784c0ff */
[----:B------:R-:W-:-:S13]  /*11d0*/  PLOP3.LUT P2, PT, P3, P2, PT, 0x2f, 0xf2 ;  /* 0x0000000000f2781c */ /* 0x000fda0001f44577 */
[----:B------:R-:W-:Y:S05]  /*11e0*/  @P2 BRA `(.L_x_58) ;  /* 0x0000000400182947 */ /* 0x000fea0003800000 */
[----:B------:R-:W-:-:S04]  /*11f0*/  LOP3.LUT P2, RZ, R3, 0x7fffffff, RZ, 0xc0, !PT ;  /* 0x7fffffff03ff7812 */ /* 0x000fc8000784c0ff */
[----:B------:R-:W-:-:S13]  /*1200*/  PLOP3.LUT P0, PT, P0, P2, PT, 0x2f, 0xf2 ;  /* 0x0000000000f2781c */ /* 0x000fda0000704577 */
[----:B------:R-:W-:Y:S05]  /*1210*/  @P0 BRA `(.L_x_59) ;  /* 0x0000000400000947 */ /* 0x000fea0003800000 */
[----:B------:R-:W-:Y:S02]  /*1220*/  ISETP.GE.AND P0, PT, R9, RZ, PT ;  /* 0x000000ff0900720c */ /* 0x000fe40003f06270 */
[----:B------:R-:W-:-:S11]  /*1230*/  ISETP.GE.AND P2, PT, R10, RZ, PT ;  /* 0x000000ff0a00720c */ /* 0x000fd60003f46270 */
[----:B------:R-:W-:Y:S02]  /*1240*/  @P0 IMAD.MOV.U32 R8, RZ, RZ, RZ ;  /* 0x000000ffff080224 */ /* 0x000fe400078e00ff */
[----:B------:R-:W-:Y:S01]  /*1250*/  @!P0 FFMA R0, R0, 1.84467440737095516160e+19, RZ ;  /* 0x5f80000000008823 */ /* 0x000fe200000000ff */
[----:B------:R-:W-:Y:S02]  /*1260*/  @!P0 IMAD.MOV.U32 R8, RZ, RZ, -0x40 ;  /* 0xffffffc0ff088424 */ /* 0x000fe400078e00ff */
[----:B------:R-:W-:Y:S02]  /*1270*/  @!P2 FFMA R3, R3, 1.84467440737095516160e+19, RZ ;  /* 0x5f8000000303a823 */ /* 0x000fe400000000ff */
[----:B------:R-:W-:-:S07]  /*1280*/  @!P2 VIADD R8, R8, 0x40 ;  /* 0x000000400808a836 */ /* 0x000fce0000000000 */
.L_x_55:
[----:B------:R-:W-:Y:S01]  /*1290*/  LEA R10, R14, 0xc0800000, 0x17 ;  /* 0xc08000000e0a7811 */ /* 0x000fe200078eb8ff */
[----:B------:R-:W-:Y:S03]  /*12a0*/  BSSY.RECONVERGENT B2, `(.L_x_60) ;  /* 0x0000036000027945 */ /* 0x000fe60003800200 */
[----:B------:R-:W-:Y:S01]  /*12b0*/  IADD3 R10, PT, PT, -R10, R3, RZ ;  /* 0x000000030a0a7210 */ /* 0x000fe20007ffe1ff */
[----:B------:R-:W-:-:S03]  /*12c0*/  VIADD R3, R12, 0xffffff81 ;  /* 0xffffff810c037836 */ /* 0x000fc60000000000 */
[----:B------:R-:W0:Y:S01]  /*12d0*/  MUFU.RCP R9, R10 ;  /* 0x0000000a00097308 */ /* 0x000e220000001000 */
[----:B------:R-:W-:Y:S01]  /*12e0*/  FADD.FTZ R13, -R10, -RZ ;  /* 0x800000ff0a0d7221 */ /* 0x000fe20000010100 */
[----:B------:R-:W-:-:S03]  /*12f0*/  IMAD R0, R3, -0x800000, R0 ;  /* 0xff80000003007824 */ /* 0x000fc600078e0200 */
[----:B0-----:R-:W-:-:S04]  /*1300*/  FFMA R12, R9, R13, 1 ;  /* 0x3f800000090c7423 */ /* 0x001fc8000000000d */
[----:B------:R-:W-:-:S04]  /*1310*/  FFMA R16, R9, R12, R9 ;  /* 0x0000000c09107223 */ /* 0x000fc80000000009 */
[----:B------:R-:W-:-:S04]  /*1320*/  FFMA R9, R0, R16, RZ ;  /* 0x0000001000097223 */ /* 0x000fc800000000ff */
[----:B------:R-:W-:-:S04]  /*1330*/  FFMA R12, R13, R9, R0 ;  /* 0x000000090d0c7223 */ /* 0x000fc80000000000 */
[----:B------:R-:W-:Y:S01]  /*1340*/  FFMA R15, R16, R12, R9 ;  /* 0x0000000c100f7223 */ /* 0x000fe20000000009 */
[----:B------:R-:W-:-:S03]  /*1350*/  IADD3 R9, PT, PT, R3, 0x7f, -R14 ;  /* 0x0000007f03097810 */ /* 0x000fc60007ffe80e */
[----:B------:R-:W-:Y:S02]  /*1360*/  FFMA R12, R13, R15, R0 ;  /* 0x0000000f0d0c7223 */ /* 0x000fe40000000000 */
[----:B------:R-:W-:Y:S02]  /*1370*/  IMAD.IADD R9, R9, 0x1, R8 ;  /* 0x0000000109097824 */ /* 0x000fe400078e0208 */
        /* <DEDUP_REMOVED lines=15> */
[C---:B------:R-:W-:Y:S02]  /*1470*/  VIADD R10, R13.reuse, 0x20 ;  /* 0x000000200d0a7836 */ /* 0x040fe40000000000 */
[CCC-:B------:R-:W-:Y:S01]  /*1480*/  FFMA.RM R8, R16.reuse, R12.reuse, R15.reuse ;  /* 0x0000000c10087223 */ /* 0x1c0fe2000000400f */
[----:B------:R-:W-:Y:S02]  /*1490*/  ISETP.NE.AND P3, PT, R13, RZ, PT ;  /* 0x000000ff0d00720c */ /* 0x000fe40003f65270 */
[----:B------:R-:W-:Y:S01]  /*14a0*/  LOP3.LUT R9, R3, 0x7fffff, RZ, 0xc0, !PT ;  /* 0x007fffff03097812 */ /* 0x000fe200078ec0ff */
[----:B------:R-:W-:Y:S01]  /*14b0*/  FFMA.RP R3, R16, R12, R15 ;  /* 0x0000000c10037223 */ /* 0x000fe2000000800f */
[----:B------:R-:W-:Y:S01]  /*14c0*/  IMAD.MOV R12, RZ, RZ, -R13 ;  /* 0x000000ffff0c7224 */ /* 0x000fe200078e0a0d */
[----:B------:R-:W-:Y:S02]  /*14d0*/  ISETP.NE.AND P2, PT, R13, RZ, PT ;  /* 0x000000ff0d00720c */ /* 0x000fe40003f45270 */
        /* <DEDUP_REMOVED lines=14> */
.L_x_62:
[----:B------:R-:W-:-:S04]  /*15c0*/  LOP3.LUT R0, R0, 0x80000000, RZ, 0xc0, !PT ;  /* 0x8000000000007812 */ /* 0x000fc800078ec0ff */
[----:B------:R-:W-:Y:S01]  /*15d0*/  LOP3.LUT R0, R0, 0x7f800000, RZ, 0xfc, !PT ;  /* 0x7f80000000007812 */ /* 0x000fe200078efcff */
[----:B------:R-:W-:Y:S06]  /*15e0*/  BRA `(.L_x_63) ;  /* 0x0000000000047947 */ /* 0x000fec0003800000 */
.L_x_61:
[----:B------:R-:W-:-:S07]  /*15f0*/  LEA R0, R9, R0, 0x17 ;  /* 0x0000000009007211 */ /* 0x000fce00078eb8ff */
.L_x_63:
[----:B------:R-:W-:Y:S05]  /*1600*/  BSYNC.RECONVERGENT B2 ;  /* 0x0000000000027941 */ /* 0x000fea0003800200 */
.L_x_60:
[----:B------:R-:W-:Y:S05]  /*1610*/  BRA `(.L_x_64) ;  /* 0x0000000000207947 */ /* 0x000fea0003800000 */
.L_x_59:
[----:B------:R-:W-:-:S04]  /*1620*/  LOP3.LUT R0, R3, 0x80000000, R0, 0x48, !PT ;  /* 0x8000000003007812 */ /* 0x000fc800078e4800 */
[----:B------:R-:W-:Y:S01]  /*1630*/  LOP3.LUT R0, R0, 0x7f800000, RZ, 0xfc, !PT ;  /* 0x7f80000000007812 */ /* 0x000fe200078efcff */
[----:B------:R-:W-:Y:S06]  /*1640*/  BRA `(.L_x_64) ;  /* 0x0000000000147947 */ /* 0x000fec0003800000 */
.L_x_58:
[----:B------:R-:W-:Y:S01]  /*1650*/  LOP3.LUT R0, R3, 0x80000000, R0, 0x48, !PT ;  /* 0x8000000003007812 */ /* 0x000fe200078e4800 */
[----:B------:R-:W-:Y:S06]  /*1660*/  BRA `(.L_x_64) ;  /* 0x00000000000c7947 */ /* 0x000fec0003800000 */
.L_x_57:
[----:B------:R-:W0:Y:S01]  /*1670*/  MUFU.RSQ R0, -QNAN ;  /* 0xffc0000000007908 */ /* 0x000e220000001400 */
[----:B------:R-:W-:Y:S05]  /*1680*/  BRA `(.L_x_64) ;  /* 0x0000000000047947 */ /* 0x000fea0003800000 */
.L_x_56:
[----:B------:R-:W-:-:S07]  /*1690*/  FADD.FTZ R0, R0, R3 ;  /* 0x0000000300007221 */ /* 0x000fce0000010000 */
.L_x_64:
[----:B------:R-:W-:Y:S05]  /*16a0*/  BSYNC.RECONVERGENT B1 ;  /* 0x0000000000017941 */ /* 0x000fea0003800200 */
.L_x_54:
[----:B------:R-:W-:Y:S02]  /*16b0*/  IMAD.MOV.U32 R3, RZ, RZ, 0x0 ;  /* 0x00000000ff037424 */ /* 0x000fe400078e00ff */
[----:B0-----:R-:W-:Y:S02]  /*16c0*/  IMAD.MOV.U32 R8, RZ, RZ, R0 ;  /* 0x000000ffff087224 */ /* 0x001fe400078e0000 */
[----:B------:R-:W-:Y:S05]  /*16d0*/  RET.REL.NODEC R2 `(_Z22linear_sampling_kernelPfS_mmmmmmj) ;  /* 0xffffffe802487950 */ /* 0x000fea0003c3ffff */
.L_x_65:
        /* <DEDUP_REMOVED lines=10> */
.L_x_139:


//--------------------- .text._Z27preprocess_histogram_kernelPfmmifj --------------------------
	.section	.text._Z27preprocess_histogram_kernelPfmmifj,"ax",@progbits
	.align	128
        .global         _Z27preprocess_histogram_kernelPfmmifj
        .type           _Z27preprocess_histogram_kernelPfmmifj,@function
        .size           _Z27preprocess_histogram_kernelPfmmifj,(.L_x_141 - _Z27preprocess_histogram_kernelPfmmifj)
        .other          _Z27preprocess_histogram_kernelPfmmifj,@"STO_CUDA_ENTRY STV_DEFAULT"
_Z27preprocess_histogram_kernelPfmmifj:
.text._Z27preprocess_histogram_kernelPfmmifj:
        /* <DEDUP_REMOVED lines=22> */
[----:B------:R-:W-:Y:S02]  /*0160*/  @P0 VIADD R3, R3, -UR4 ;  /* 0x8000000403030c36 */ /* 0x000fe40008000000 */
[----:B------:R-:W-:-:S03]  /*0170*/  @P0 VIADD R2, R2, 0x1 ;  /* 0x0000000102020836 */ /* 0x000fc60000000000 */
[----:B------:R-:W-:Y:S01]  /*0180*/  ISETP.GE.U32.AND P1, PT, R3, UR4, PT ;  /* 0x0000000403007c0c */ /* 0x000fe2000bf26070 */
[----:B------:R-:W-:-:S12]  /*0190*/  IMAD.MOV.U32 R3, RZ, RZ, RZ ;  /* 0x000000ffff037224 */ /* 0x000fd800078e00ff */
[----:B------:R-:W-:Y:S02]  /*01a0*/  @P1 IADD3 R2, PT, PT, R2, 0x1, RZ ;  /* 0x0000000102021810 */ /* 0x000fe40007ffe0ff */
[----:B------:R-:W-:Y:S01]  /*01b0*/  @!P2 LOP3.LUT R2, RZ, UR4, RZ, 0x33, !PT ;  /* 0x00000004ff02ac12 */ /* 0x000fe2000f8e33ff */
[----:B------:R-:W-:Y:S06]  /*01c0*/  BRA `(.L_x_67) ;  /* 0x0000000000087947 */ /* 0x000fec0003800000 */
.L_x_66:
[----:B------:R-:W-:-:S07]  /*01d0*/  MOV R4, 0x1f0 ;  /* 0x000001f000047802 */ /* 0x000fce0000000f00 */
[----:B------:R-:W-:Y:S05]  /*01e0*/  CALL.REL.NOINC `($__internal_10_$__cuda_sm20_div_u64) ;  /* 0x0000000000c07944 */ /* 0x000fea0003c00000 */
.L_x_67:
[----:B------:R-:W0:Y:S01]  /*01f0*/  LDCU UR4, c[0x0][0x3a0] ;  /* 0x00007400ff0477ac */ /* 0x000e220008000800 */
[----:B------:R-:W-:Y:S01]  /*0200*/  IMAD.MOV R7, RZ, RZ, -R2 ;  /* 0x000000ffff077224 */ /* 0x000fe200078e0a02 */
[----:B------:R-:W1:Y:S01]  /*0210*/  LDCU UR5, c[0x0][0x388] ;  /* 0x00007100ff0577ac */ /* 0x000e620008000800 */
[----:B0-----:R-:W-:Y:S02]  /*0220*/  ISETP.GE.U32.AND P0, PT, R0, UR4, PT ;  /* 0x0000000400007c0c */ /* 0x001fe4000bf06070 */
[----:B-1----:R-:W-:-:S11]  /*0230*/  IMAD R6, R7, UR5, R0 ;  /* 0x0000000507067c24 */ /* 0x002fd6000f8e0200 */
[----:B------:R-:W-:Y:S05]  /*0240*/  @P0 EXIT ;  /* 0x000000000000094d */ /* 0x000fea0003800000 */
[----:B------:R-:W0:Y:S01]  /*0250*/  LDCU.64 UR6, c[0x0][0x390] ;  /* 0x00007200ff0677ac */ /* 0x000e220008000a00 */
[----:B------:R-:W-:Y:S01]  /*0260*/  IMAD.MOV.U32 R7, RZ, RZ, RZ ;  /* 0x000000ffff077224 */ /* 0x000fe200078e00ff */
[----:B------:R-:W1:Y:S01]  /*0270*/  LDCU.64 UR8, c[0x0][0x380] ;  /* 0x00007000ff0877ac */ /* 0x000e620008000a00 */
[----:B------:R-:W2:Y:S01]  /*0280*/  LDCU.64 UR4, c[0x0][0x358] ;  /* 0x00006b00ff0477ac */ /* 0x000ea20008000a00 */
[----:B0-----:R-:W-:Y:S02]  /*0290*/  IMAD R3, R3, UR6, RZ ;  /* 0x0000000603037c24 */ /* 0x001fe4000f8e02ff */
[C---:B------:R-:W-:Y:S01]  /*02a0*/  IMAD.WIDE.U32 R6, R2.reuse, UR6, R6 ;  /* 0x0000000602067c25 */ /* 0x040fe2000f8e0006 */
[----:B------:R-:W0:Y:S03]  /*02b0*/  LDCU UR6, c[0x0][0x398] ;  /* 0x00007300ff0677ac */ /* 0x000e260008000800 */
[----:B------:R-:W-:Y:S01]  /*02c0*/  IMAD R3, R2, UR7, R3 ;  /* 0x0000000702037c24 */ /* 0x000fe2000f8e0203 */
[----:B-1----:R-:W-:-:S03]  /*02d0*/  LEA R4, P0, R6, UR8, 0x2 ;  /* 0x0000000806047c11 */ /* 0x002fc6000f8010ff */
[----:B------:R-:W-:-:S05]  /*02e0*/  IMAD.IADD R3, R7, 0x1, R3 ;  /* 0x0000000107037824 */ /* 0x000fca00078e0203 */
[----:B------:R-:W-:-:S05]  /*02f0*/  LEA.HI.X R5, R6, UR9, R3, 0x2, P0 ;  /* 0x0000000906057c11 */ /* 0x000fca00080f1403 */
[----:B--2---:R-:W2:Y:S01]  /*0300*/  LDG.E R0, desc[UR4][R4.64] ;  /* 0x0000000404007981 */ /* 0x004ea2000c1e1900 */
[----:B0-----:R-:W-:Y:S01]  /*0310*/  I2FP.F32.S32 R2, UR6 ;  /* 0x0000000600027c45 */ /* 0x001fe20008201400 */
[----:B------:R-:W-:Y:S01]  /*0320*/  BSSY.RECONVERGENT B0, `(.L_x_68) ;  /* 0x0000015000007945 */ /* 0x000fe20003800200 */
[----:B--2---:R-:W-:-:S13]  /*0330*/  FSETP.GE.AND P0, PT, R0, RZ, PT ;  /* 0x000000ff0000720b */ /* 0x004fda0003f06000 */
[----:B------:R-:W-:Y:S05]  /*0340*/  @!P0 BRA `(.L_x_69) ;  /* 0x0000000000448947 */ /* 0x000fea0003800000 */
[----:B------:R-:W0:Y:S01]  /*0350*/  LDC R9, c[0x0][0x39c] ;  /* 0x0000e700ff097b82 */ /* 0x000e220000000800 */
[----:B------:R-:W-:Y:S01]  /*0360*/  BSSY.RECONVERGENT B1, `(.L_x_70) ;  /* 0x000000c000017945 */ /* 0x000fe20003800200 */
[----:B0-----:R-:W0:Y:S08]  /*0370*/  MUFU.RCP R3, R9 ;  /* 0x0000000900037308 */ /* 0x001e300000001000 */
[----:B------:R-:W1:Y:S01]  /*0380*/  FCHK P0, R0, R9 ;  /* 0x0000000900007302 */ /* 0x000e620000000000 */
[----:B0-----:R-:W-:-:S04]  /*0390*/  FFMA R6, R3, -R9, 1 ;  /* 0x3f80000003067423 */ /* 0x001fc80000000809 */
[----:B------:R-:W-:-:S04]  /*03a0*/  FFMA R3, R3, R6, R3 ;  /* 0x0000000603037223 */ /* 0x000fc80000000003 */
[----:B------:R-:W-:-:S04]  /*03b0*/  FFMA R6, R0, R3, RZ ;  /* 0x0000000300067223 */ /* 0x000fc800000000ff */
[----:B------:R-:W-:-:S04]  /*03c0*/  FFMA R7, R6, -R9, R0 ;  /* 0x8000000906077223 */ /* 0x000fc80000000000 */
[----:B------:R-:W-:Y:S01]  /*03d0*/  FFMA R3, R3, R7, R6 ;  /* 0x0000000703037223 */ /* 0x000fe20000000006 */
[----:B-1----:R-:W-:Y:S06]  /*03e0*/  @!P0 BRA `(.L_x_71) ;  /* 0x00000000000c8947 */ /* 0x002fec0003800000 */
[----:B------:R-:W-:-:S07]  /*03f0*/  MOV R6, 0x410 ;  /* 0x0000041000067802 */ /* 0x000fce0000000f00 */
[----:B------:R-:W-:Y:S05]  /*0400*/  CALL.REL.NOINC `($__internal_11_$__cuda_sm3x_div_rn_noftz_f32_slowpath) ;  /* 0x0000000400447944 */ /* 0x000fea0003c00000 */
[----:B------:R-:W-:-:S07]  /*0410*/  IMAD.MOV.U32 R3, RZ, RZ, R0 ;  /* 0x000000ffff037224 */ /* 0x000fce00078e0000 */
.L_x_71:
[----:B------:R-:W-:Y:S05]  /*0420*/  BSYNC.RECONVERGENT B1 ;  /* 0x0000000000017941 */ /* 0x000fea0003800200 */
.L_x_70:
[----:B------:R-:W-:-:S06]  /*0430*/  FMUL R3, R3, R2 ;  /* 0x0000000203037220 */ /* 0x000fcc0000400000 */
[----:B------:R-:W0:Y:S01]  /*0440*/  FRND.FLOOR R3, R3 ;  /* 0x0000000300037307 */ /* 0x000e220000205000 */
[----:B------:R-:W-:Y:S05]  /*0450*/  BRA `(.L_x_72) ;  /* 0x0000000000047947 */ /* 0x000fea0003800000 */
.L_x_69:
[----:B------:R-:W-:-:S07]  /*0460*/  FADD R3, R2, 1 ;  /* 0x3f80000002037421 */ /* 0x000fce0000000000 */
.L_x_72:
[----:B------:R-:W-:Y:S05]  /*0470*/  BSYNC.RECONVERGENT B0 ;  /* 0x0000000000007941 */ /* 0x000fea0003800200 */
.L_x_68:
[----:B0-----:R-:W-:Y:S01]  /*0480*/  FSETP.NEU.AND P0, PT, R3, R2, PT ;  /* 0x000000020300720b */ /* 0x001fe20003f0d000 */
[----:B------:R-:W-:-:S12]  /*0490*/  FADD R0, R2, 1 ;  /* 0x3f80000002007421 */ /* 0x000fd80000000000 */
[----:B------:R-:W-:-:S05]  /*04a0*/  @!P0 FADD R3, R3, -1 ;  /* 0xbf80000003038421 */ /* 0x000fca0000000000 */
[----:B------:R-:W-:-:S04]  /*04b0*/  FSETP.NEU.AND P0, PT, R3, R0, PT ;  /* 0x000000000300720b */ /* 0x000fc80003f0d000 */
[----:B------:R-:W-:-:S05]  /*04c0*/  FSEL R3, R2, R3, !P0 ;  /* 0x0000000302037208 */ /* 0x000fca0004000000 */
[----:B------:R-:W-:Y:S01]  /*04d0*/  STG.E desc[UR4][R4.64], R3 ;  /* 0x0000000304007986 */ /* 0x000fe2000c101904 */
[----:B------:R-:W-:Y:S05]  /*04e0*/  EXIT ;  /* 0x000000000000794d */ /* 0x000fea0003800000 */
        .weak           $__internal_10_$__cuda_sm20_div_u64
        .type           $__internal_10_$__cuda_sm20_div_u64,@function
        .size           $__internal_10_$__cuda_sm20_div_u64,($__internal_11_$__cuda_sm3x_div_rn_noftz_f32_slowpath - $__internal_10_$__cuda_sm20_div_u64)
$__internal_10_$__cuda_sm20_div_u64:
        /* <DEDUP_REMOVED lines=11> */
[----:B------:R-:W-:Y:S02]  /*05a0*/  IMAD.X R13, RZ, RZ, ~R9, P0 ;  /* 0x000000ffff0d7224 */ /* 0x000fe400000e0e09 */
[----:B------:R-:W-:Y:S02]  /*05b0*/  IMAD.MOV.U32 R9, RZ, RZ, R6 ;  /* 0x000000ffff097224 */ /* 0x000fe400078e0006 */
        /* <DEDUP_REMOVED lines=13> */
[----:B------:R-:W-:Y:S02]  /*0690*/  HFMA2 R7, -RZ, RZ, 0, 0 ;  /* 0x00000000ff077431 */ /* 0x000fe400000001ff */
        /* <DEDUP_REMOVED lines=15> */
[----:B------:R-:W-:-:S03]  /*0790*/  IMAD R7, R9, R3, R7 ;  /* 0x0000000309077224 */ /* 0x000fc600078e0207 */
[-C--:B------:R-:W-:Y:S01]  /*07a0*/  ISETP.GE.U32.AND P0, PT, R13, R2.reuse, PT ;  /* 0x000000020d00720c */ /* 0x080fe20003f06070 */
[-C--:B------:R-:W-:Y:S01]  /*07b0*/  IMAD R7, R5, R2.reuse, R7 ;  /* 0x0000000205077224 */ /* 0x080fe200078e0207 */
[----:B------:R-:W-:-:S03]  /*07c0*/  IADD3 R11, P2, PT, R13, -R2, RZ ;  /* 0x800000020d0b7210 */ /* 0x000fc60007f5e0ff */
[----:B------:R-:W-:Y:S01]  /*07d0*/  IMAD.X R12, RZ, RZ, ~R7, P1 ;  /* 0x000000ffff0c7224 */ /* 0x000fe200008e0e07 */
[----:B------:R-:W-:-:S03]  /*07e0*/  IADD3 R8, P1, PT, R9, 0x1, RZ ;  /* 0x0000000109087810 */ /* 0x000fc60007f3e0ff */
[C---:B------:R-:W-:Y:S01]  /*07f0*/  IMAD.X R10, R12.reuse, 0x1, ~R3, P2 ;  /* 0x000000010c0a7824 */ /* 0x040fe200010e0e03 */
[----:B------:R-:W-:Y:S01]  /*0800*/  ISETP.GE.U32.AND.EX P0, PT, R12, R3, PT, P0 ;  /* 0x000000030c00720c */ /* 0x000fe20003f06100 */
[----:B------:R-:W-:Y:S01]  /*0810*/  IMAD.X R6, RZ, RZ, R5, P1 ;  /* 0x000000ffff067224 */ /* 0x000fe200008e0605 */
[----:B------:R-:W-:Y:S02]  /*0820*/  ISETP.NE.U32.AND P1, PT, R2, RZ, PT ;  /* 0x000000ff0200720c */ /* 0x000fe40003f25070 */
[----:B------:R-:W-:Y:S02]  /*0830*/  SEL R11, R11, R13, P0 ;  /* 0x0000000d0b0b7207 */ /* 0x000fe40000000000 */
[----:B------:R-:W-:Y:S02]  /*0840*/  SEL R8, R8, R9, P0 ;  /* 0x0000000908087207 */ /* 0x000fe40000000000 */
[----:B------:R-:W-:Y:S02]  /*0850*/  SEL R10, R10, R12, P0 ;  /* 0x0000000c0a0a7207 */ /* 0x000fe40000000000 */
[----:B------:R-:W-:-:S02]  /*0860*/  SEL R7, R6, R5, P0 ;  /* 0x0000000506077207 */ /* 0x000fc40000000000 */
[----:B------:R-:W-:Y:S02]  /*0870*/  ISETP.GE.U32.AND P0, PT, R11, R2, PT ;  /* 0x000000020b00720c */ /* 0x000fe40003f06070 */
[----:B------:R-:W-:Y:S02]  /*0880*/  IADD3 R5, P2, PT, R8, 0x1, RZ ;  /* 0x0000000108057810 */ /* 0x000fe40007f5e0ff */
[----:B------:R-:W-:Y:S02]  /*0890*/  ISETP.GE.U32.AND.EX P0, PT, R10, R3, PT, P0 ;  /* 0x000000030a00720c */ /* 0x000fe40003f06100 */
[----:B------:R-:W-:Y:S02]  /*08a0*/  IADD3.X R6, PT, PT, RZ, R7, RZ, P2, !PT ;  /* 0x00000007ff067210 */ /* 0x000fe400017fe4ff */
[----:B------:R-:W-:Y:S01]  /*08b0*/  SEL R2, R5, R8, P0 ;  /* 0x0000000805027207 */ /* 0x000fe20000000000 */
[----:B------:R-:W-:Y:S01]  /*08c0*/  IMAD.MOV.U32 R5, RZ, RZ, 0x0 ;  /* 0x00000000ff057424 */ /* 0x000fe200078e00ff */
[----:B------:R-:W-:-:S02]  /*08d0*/  ISETP.NE.AND.EX P1, PT, R3, RZ, PT, P1 ;  /* 0x000000ff0300720c */ /* 0x000fc40003f25310 */
[----:B------:R-:W-:Y:S02]  /*08e0*/  SEL R3, R6, R7, P0 ;  /* 0x0000000706037207 */ /* 0x000fe40000000000 */
[----:B------:R-:W-:Y:S02]  /*08f0*/  SEL R2, R2, 0xffffffff, P1 ;  /* 0xffffffff02027807 */ /* 0x000fe40000800000 */
[----:B------:R-:W-:Y:S01]  /*0900*/  SEL R3, R3, 0xffffffff, P1 ;  /* 0xffffffff03037807 */ /* 0x000fe20000800000 */
[----:B------:R-:W-:Y:S06]  /*0910*/  RET.REL.NODEC R4 `(_Z27preprocess_histogram_kernelPfmmifj) ;  /* 0xfffffff404b87950 */ /* 0x000fec0003c3ffff */
        .weak           $__internal_11_$__cuda_sm3x_div_rn_noftz_f32_slowpath
        .type           $__internal_11_$__cuda_sm3x_div_rn_noftz_f32_slowpath,@function
        .size           $__internal_11_$__cuda_sm3x_div_rn_noftz_f32_slowpath,(.L_x_141 - $__internal_11_$__cuda_sm3x_div_rn_noftz_f32_slowpath)
$__internal_11_$__cuda_sm3x_div_rn_noftz_f32_slowpath:
[----:B------:R-:W0:Y:S01]  /*0920*/  LDC R3, c[0x0][0x39c] ;  /* 0x0000e700ff037b82 */ /* 0x000e220000000800 */
[--C-:B------:R-:W-:Y:S01]  /*0930*/  SHF.R.U32.HI R7, RZ, 0x17, R0.reuse ;  /* 0x00000017ff077819 */ /* 0x100fe20000011600 */
[----:B------:R-:W1:Y:S01]  /*0940*/  LDCU UR6, c[0x0][0x39c] ;  /* 0x00007380ff0677ac */ /* 0x000e620008000800 */
[----:B------:R-:W-:Y:S02]  /*0950*/  BSSY.RECONVERGENT B2, `(.L_x_73) ;  /* 0x0000064000027945 */ /* 0x000fe40003800200 */
[----:B------:R-:W-:Y:S01]  /*0960*/  LOP3.LUT R12, R7, 0xff, RZ, 0xc0, !PT ;  /* 0x000000ff070c7812 */ /* 0x000fe200078ec0ff */
[----:B------:R-:W-:-:S04]  /*0970*/  IMAD.MOV.U32 R7, RZ, RZ, R0 ;  /* 0x000000ffff077224 */ /* 0x000fc800078e0000 */
[----:B------:R-:W-:Y:S02]  /*0980*/  VIADD R13, R12, 0xffffffff ;  /* 0xffffffff0c0d7836 */ /* 0x000fe40000000000 */
[----:B-1----:R-:W-:Y:S01]  /*0990*/  IMAD.U32 R10, RZ, RZ, UR6 ;  /* 0x00000006ff0a7e24 */ /* 0x002fe2000f8e00ff */
[----:B0-----:R-:W-:-:S04]  /*09a0*/  SHF.R.U32.HI R8, RZ, 0x17, R3 ;  /* 0x00000017ff087819 */ /* 0x001fc80000011603 */
[----:B------:R-:W-:-:S05]  /*09b0*/  LOP3.LUT R8, R8, 0xff, RZ, 0xc0, !PT ;  /* 0x000000ff08087812 */ /* 0x000fca00078ec0ff */
[----:B------:R-:W-:-:S05]  /*09c0*/  VIADD R11, R8, 0xffffffff ;  /* 0xffffffff080b7836 */ /* 0x000fca0000000000 */
        /* <DEDUP_REMOVED lines=27> */
.L_x_74:
[----:B------:R-:W-:Y:S01]  /*0b80*/  LEA R3, R8, 0xc0800000, 0x17 ;  /* 0xc080000008037811 */ /* 0x000fe200078eb8ff */
[----:B------:R-:W-:Y:S04]  /*0b90*/  BSSY.RECONVERGENT B3, `(.L_x_79) ;  /* 0x0000036000037945 */ /* 0x000fe80003800200 */
[----:B------:R-:W-:Y:S01]  /*0ba0*/  IMAD.IADD R10, R10, 0x1, -R3 ;  /* 0x000000010a0a7824 */ /* 0x000fe200078e0a03 */
[----:B------:R-:W-:-:S03]  /*0bb0*/  IADD3 R3, PT, PT, R12, -0x7f, RZ ;  /* 0xffffff810c037810 */ /* 0x000fc60007ffe0ff */
[----:B------:R-:W0:Y:S01]  /*0bc0*/  MUFU.RCP R11, R10 ;  /* 0x0000000a000b7308 */ /* 0x000e220000001000 */
[----:B------:R-:W-:Y:S01]  /*0bd0*/  FADD.FTZ R13, -R10, -RZ ;  /* 0x800000ff0a0d7221 */ /* 0x000fe20000010100 */
[C---:B------:R-:W-:Y:S01]  /*0be0*/  IMAD R0, R3.reuse, -0x800000, R7 ;  /* 0xff80000003007824 */ /* 0x040fe200078e0207 */
[----:B------:R-:W-:-:S05]  /*0bf0*/  IADD3 R8, PT, PT, R3, 0x7f, -R8 ;  /* 0x0000007f03087810 */ /* 0x000fca0007ffe808 */
[----:B------:R-:W-:Y:S02]  /*0c00*/  IMAD.IADD R8, R8, 0x1, R9 ;  /* 0x0000000108087824 */ /* 0x000fe400078e0209 */
[----:B0-----:R-:W-:-:S04]  /*0c10*/  FFMA R12, R11, R13, 1 ;  /* 0x3f8000000b0c7423 */ /* 0x001fc8000000000d */
[----:B------:R-:W-:-:S04]  /*0c20*/  FFMA R14, R11, R12, R11 ;  /* 0x0000000c0b0e7223 */ /* 0x000fc8000000000b */
[----:B------:R-:W-:-:S04]  /*0c30*/  FFMA R7, R0, R14, RZ ;  /* 0x0000000e00077223 */ /* 0x000fc800000000ff */
[----:B------:R-:W-:-:S04]  /*0c40*/  FFMA R12, R13, R7, R0 ;  /* 0x000000070d0c7223 */ /* 0x000fc80000000000 */
[----:B------:R-:W-:-:S04]  /*0c50*/  FFMA R11, R14, R12, R7 ;  /* 0x0000000c0e0b7223 */ /* 0x000fc80000000007 */
[----:B------:R-:W-:-:S04]  /*0c60*/  FFMA R12, R13, R11, R0 ;  /* 0x0000000b0d0c7223 */ /* 0x000fc80000000000 */
[----:B------:R-:W-:-:S05]  /*0c70*/  FFMA R0, R14, R12, R11 ;  /* 0x0000000c0e007223 */ /* 0x000fca000000000b */
[----:B------:R-:W-:-:S04]  /*0c80*/  SHF.R.U32.HI R3, RZ, 0x17, R0 ;  /* 0x00000017ff037819 */ /* 0x000fc80000011600 */
[----:B------:R-:W-:-:S05]  /*0c90*/  LOP3.LUT R3, R3, 0xff, RZ, 0xc0, !PT ;  /* 0x000000ff03037812 */ /* 0x000fca00078ec0ff */
[----:B------:R-:W-:-:S04]  /*0ca0*/  IMAD.IADD R9, R3, 0x1, R8 ;  /* 0x0000000103097824 */ /* 0x000fc800078e0208 */
[----:B------:R-:W-:-:S05]  /*0cb0*/  VIADD R3, R9, 0xffffffff ;  /* 0xffffffff09037836 */ /* 0x000fca0000000000 */
        /* <DEDUP_REMOVED lines=15> */
[----:B------:R-:W-:Y:S02]  /*0db0*/  ISETP.NE.AND P1, PT, R9, RZ, PT ;  /* 0x000000ff0900720c */ /* 0x000fe40003f25270 */
[----:B------:R-:W-:-:S02]  /*0dc0*/  LOP3.LUT R7, R7, 0x800000, RZ, 0xfc, !PT ;  /* 0x0080000007077812 */ /* 0x000fc400078efcff */
[----:B------:R-:W-:Y:S02]  /*0dd0*/  IADD3 R9, PT, PT, -R9, RZ, RZ ;  /* 0x000000ff09097210 */ /* 0x000fe40007ffe1ff */
[----:B------:R-:W-:Y:S02]  /*0de0*/  SHF.L.U32 R10, R7, R10, RZ ;  /* 0x0000000a070a7219 */ /* 0x000fe400000006ff */
[----:B------:R-:W-:Y:S02]  /*0df0*/  FSETP.NEU.FTZ.AND P0, PT, R3, R8, PT ;  /* 0x000000080300720b */ /* 0x000fe40003f1d000 */
[----:B------:R-:W-:Y:S02]  /*0e00*/  SEL R8, R9, RZ, P2 ;  /* 0x000000ff09087207 */ /* 0x000fe40001000000 */
[----:B------:R-:W-:Y:S02]  /*0e10*/  ISETP.NE.AND P1, PT, R10, RZ, P1 ;  /* 0x000000ff0a00720c */ /* 0x000fe40000f25270 */
[----:B------:R-:W-:-:S02]  /*0e20*/  SHF.R.U32.HI R8, RZ, R8, R7 ;  /* 0x00000008ff087219 */ /* 0x000fc40000011607 */
[----:B------:R-:W-:Y:S02]  /*0e30*/  PLOP3.LUT P0, PT, P0, P1, PT, 0xf8, 0x8f ;  /* 0x00000000008f781c */ /* 0x000fe40000703f70 */
[----:B------:R-:W-:Y:S02]  /*0e40*/  SHF.R.U32.HI R10, RZ, 0x1, R8 ;  /* 0x00000001ff0a7819 */ /* 0x000fe40000011608 */
[----:B------:R-:W-:-:S04]  /*0e50*/  SEL R3, RZ, 0x1, !P0 ;  /* 0x00000001ff037807 */ /* 0x000fc80004000000 */
[----:B------:R-:W-:-:S04]  /*0e60*/  LOP3.LUT R3, R3, 0x1, R10, 0xf8, !PT ;  /* 0x0000000103037812 */ /* 0x000fc800078ef80a */
[----:B------:R-:W-:-:S05]  /*0e70*/  LOP3.LUT R3, R3, R8, RZ, 0xc0, !PT ;  /* 0x0000000803037212 */ /* 0x000fca00078ec0ff */
[----:B------:R-:W-:-:S05]  /*0e80*/  IMAD.IADD R3, R10, 0x1, R3 ;  /* 0x000000010a037824 */ /* 0x000fca00078e0203 */
[----:B------:R-:W-:Y:S01]  /*0e90*/  LOP3.LUT R0, R3, R0, RZ, 0xfc, !PT ;  /* 0x0000000003007212 */ /* 0x000fe200078efcff */
[----:B------:R-:W-:Y:S06]  /*0ea0*/  BRA `(.L_x_82) ;  /* 0x0000000000107947 */ /* 0x000fec0003800000 */
.L_x_81:
[----:B------:R-:W-:-:S04]  /*0eb0*/  LOP3.LUT R0, R0, 0x80000000, RZ, 0xc0, !PT ;  /* 0x8000000000007812 */ /* 0x000fc800078ec0ff */
[----:B------:R-:W-:Y:S01]  /*0ec0*/  LOP3.LUT R0, R0, 0x7f800000, RZ, 0xfc, !PT ;  /* 0x7f80000000007812 */ /* 0x000fe200078efcff */
[----:B------:R-:W-:Y:S06]  /*0ed0*/  BRA `(.L_x_82) ;  /* 0x0000000000047947 */ /* 0x000fec0003800000 */
.L_x_80:
[----:B------:R-:W-:-:S07]  /*0ee0*/  IMAD R0, R8, 0x800000, R0 ;  /* 0x0080000008007824 */ /* 0x000fce00078e0200 */
.L_x_82:
[----:B------:R-:W-:Y:S05]  /*0ef0*/  BSYNC.RECONVERGENT B3 ;  /* 0x0000000000037941 */ /* 0x000fea0003800200 */
.L_x_79:
[----:B------:R-:W-:Y:S05]  /*0f00*/  BRA `(.L_x_83) ;  /* 0x0000000000207947 */ /* 0x000fea0003800000 */
.L_x_78:
[----:B------:R-:W-:-:S04]  /*0f10*/  LOP3.LUT R0, R10, 0x80000000, R7, 0x48, !PT ;  /* 0x800000000a007812 */ /* 0x000fc800078e4807 */
[----:B------:R-:W-:Y:S01]  /*0f20*/  LOP3.LUT R0, R0, 0x7f800000, RZ, 0xfc, !PT ;  /* 0x7f80000000007812 */ /* 0x000fe200078efcff */
[----:B------:R-:W-:Y:S06]  /*0f30*/  BRA `(.L_x_83) ;  /* 0x0000000000147947 */ /* 0x000fec0003800000 */
.L_x_77:
[----:B------:R-:W-:Y:S01]  /*0f40*/  LOP3.LUT R0, R10, 0x80000000, R7, 0x48, !PT ;  /* 0x800000000a007812 */ /* 0x000fe200078e4807 */
[----:B------:R-:W-:Y:S06]  /*0f50*/  BRA `(.L_x_83) ;  /* 0x00000000000c7947 */ /* 0x000fec0003800000 */
.L_x_76:
[----:B------:R-:W0:Y:S01]  /*0f60*/  MUFU.RSQ R0, -QNAN ;  /* 0xffc0000000007908 */ /* 0x000e220000001400 */
[----:B------:R-:W-:Y:S05]  /*0f70*/  BRA `(.L_x_83) ;  /* 0x0000000000047947 */ /* 0x000fea0003800000 */
.L_x_75:
[----:B------:R-:W-:-:S07]  /*0f80*/  FADD.FTZ R0, R0, R3 ;  /* 0x0000000300007221 */ /* 0x000fce0000010000 */
.L_x_83:
[----:B------:R-:W-:Y:S05]  /*0f90*/  BSYNC.RECONVERGENT B2 ;  /* 0x0000000000027941 */ /* 0x000fea0003800200 */
.L_x_73:
[----:B------:R-:W-:-:S04]  /*0fa0*/  IMAD.MOV.U32 R7, RZ, RZ, 0x0 ;  /* 0x00000000ff077424 */ /* 0x000fc800078e00ff */
[----:B0-----:R-:W-:Y:S05]  /*0fb0*/  RET.REL.NODEC R6 `(_Z27preprocess_histogram_kernelPfmmifj) ;  /* 0xfffffff006107950 */ /* 0x001fea0003c3ffff */
.L_x_84:
        /* <DEDUP_REMOVED lines=12> */
.L_x_141:


//--------------------- .text._Z24compute_gradients_kernelPfS_S_mmmj --------------------------
	.section	.text._Z24compute_gradients_kernelPfS_S_mmmj,"ax",@progbits
	.align	128
        .global         _Z24compute_gradients_kernelPfS_S_mmmj
        .type           _Z24compute_gradients_kernelPfS_S_mmmj,@function
        .size           _Z24compute_gradients_kernelPfS_S_mmmj,(.L_x_143 - _Z24compute_gradients_kernelPfS_S_mmmj)
        .other          _Z24compute_gradients_kernelPfS_S_mmmj,@"STO_CUDA_ENTRY STV_DEFAULT"
_Z24compute_gradients_kernelPfS_S_mmmj:
.text._Z24compute_gradients_kernelPfS_S_mmmj:
[----:B------:R-:W-:Y:S01]  /*0000*/  LDC R1, c[0x0][0x37c] ;  /* 0x0000df00ff017b82 */ /* 0x000fe20000000800 */
[----:B------:R-:W0:Y:S01]  /*0010*/  LDCU.64 UR8, c[0x0][0x3a8] ;  /* 0x00007500ff0877ac */ /* 0x000e220008000a00 */
[----:B------:R-:W1:Y:S06]  /*0020*/  S2R R0, SR_TID.X ;  /* 0x0000000000007919 */ /* 0x000e6c0000002100 */
[----:B------:R-:W1:Y:S01]  /*0030*/  S2UR UR12, SR_CTAID.X ;  /* 0x00000000000c79c3 */ /* 0x000e620000002500 */
[----:B------:R-:W0:Y:S07]  /*0040*/  LDCU.64 UR10, c[0x0][0x398] ;  /* 0x00007300ff0a77ac */ /* 0x000e2e0008000a00 */
[----:B------:R-:W1:Y:S01]  /*0050*/  LDC R3, c[0x0][0x360] ;  /* 0x0000d800ff037b82 */ /* 0x000e620000000800 */
[----:B0-----:R-:W-:-:S02]  /*0060*/  UIMAD UR6, UR9, UR10, URZ ;  /* 0x0000000a090672a4 */ /* 0x001fc4000f8e02ff */
[----:B------:R-:W-:Y:S02]  /*0070*/  UIMAD.WIDE.U32 UR4, UR8, UR10, URZ ;  /* 0x0000000a080472a5 */ /* 0x000fe4000f8e00ff */
[----:B------:R-:W-:-:S04]  /*0080*/  UIMAD UR6, UR8, UR11, UR6 ;  /* 0x0000000b080672a4 */ /* 0x000fc8000f8e0206 */
[----:B------:R-:W-:-:S04]  /*0090*/  UIADD3 UR7, UPT, UPT, UR5, UR6, URZ ;  /* 0x0000000605077290 */ /* 0x000fc8000fffe0ff */
[----:B------:R-:W-:Y:S01]  /*00a0*/  UISETP.NE.U32.AND UP0, UPT, UR7, URZ, UPT ;  /* 0x000000ff0700728c */ /* 0x000fe2000bf05070 */
[----:B-1----:R-:W-:-:S08]  /*00b0*/  IMAD R0, R3, UR12, R0 ;  /* 0x0000000c03007c24 */ /* 0x002fd0000f8e0200 */
[----:B------:R-:W-:Y:S05]  /*00c0*/  BRA.U UP0, `(.L_x_85) ;  /* 0x0000000100507547 */ /* 0x000fea000b800000 */
[----:B------:R-:W0:Y:S01]  /*00d0*/  I2F.U32.RP R4, UR4 ;  /* 0x0000000400047d06 */ /* 0x000e220008209000 */
        /* <DEDUP_REMOVED lines=19> */
.L_x_85:
[----:B------:R-:W-:-:S07]  /*0210*/  MOV R2, 0x230 ;  /* 0x0000023000027802 */ /* 0x000fce0000000f00 */
[----:B------:R-:W-:Y:S05]  /*0220*/  CALL.REL.NOINC `($__internal_12_$__cuda_sm20_div_u64) ;  /* 0x0000000000b07944 */ /* 0x000fea0003c00000 */
[----:B------:R-:W-:Y:S01]  /*0230*/  IMAD.MOV.U32 R2, RZ, RZ, R4 ;  /* 0x000000ffff027224 */ /* 0x000fe200078e0004 */
[----:B------:R-:W-:-:S07]  /*0240*/  MOV R3, R5 ;  /* 0x0000000500037202 */ /* 0x000fce0000000f00 */
.L_x_86:
[----:B------:R-:W0:Y:S02]  /*0250*/  LDCU UR6, c[0x0][0x3b0] ;  /* 0x00007600ff0677ac */ /* 0x000e240008000800 */
[----:B0-----:R-:W-:-:S13]  /*0260*/  ISETP.GE.U32.AND P0, PT, R0, UR6, PT ;  /* 0x0000000600007c0c */ /* 0x001fda000bf06070 */
[----:B------:R-:W-:Y:S05]  /*0270*/  @P0 EXIT ;  /* 0x000000000000094d */ /* 0x000fea0003800000 */
[----:B------:R-:W0:Y:S01]  /*0280*/  LDCU.64 UR6, c[0x0][0x3a0] ;  /* 0x00007400ff0677ac */ /* 0x000e220008000a00 */
[----:B------:R-:W-:Y:S01]  /*0290*/  IMAD.MOV.U32 R5, RZ, RZ, RZ ;  /* 0x000000ffff057224 */ /* 0x000fe200078e00ff */
[----:B------:R-:W-:Y:S01]  /*02a0*/  UIADD3 UR4, UPT, UPT, -UR4, URZ, URZ ;  /* 0x000000ff04047290 */ /* 0x000fe2000fffe1ff */
[----:B------:R-:W1:Y:S05]  /*02b0*/  LDCU.128 UR8, c[0x0][0x380] ;  /* 0x00007000ff0877ac */ /* 0x000e6a0008000c00 */
[----:B------:R-:W-:-:S05]  /*02c0*/  IMAD R4, R2, UR4, R0 ;  /* 0x0000000402047c24 */ /* 0x000fca000f8e0200 */
[----:B------:R-:W2:Y:S01]  /*02d0*/  LDCU.64 UR4, c[0x0][0x358] ;  /* 0x00006b00ff0477ac */ /* 0x000ea20008000a00 */
[----:B0-----:R-:W-:Y:S02]  /*02e0*/  IMAD R3, R3, UR6, RZ ;  /* 0x0000000603037c24 */ /* 0x001fe4000f8e02ff */
[----:B------:R-:W-:-:S04]  /*02f0*/  IMAD.WIDE.U32 R4, R2, UR6, R4 ;  /* 0x0000000602047c25 */ /* 0x000fc8000f8e0004 */
[----:B------:R-:W-:Y:S02]  /*0300*/  IMAD R3, R2, UR7, R3 ;  /* 0x0000000702037c24 */ /* 0x000fe4000f8e0203 */
[----:B------:R-:W-:-:S03]  /*0310*/  IMAD.SHL.U32 R2, R4, 0x4, RZ ;  /* 0x0000000404027824 */ /* 0x000fc600078e00ff */
[----:B------:R-:W-:Y:S02]  /*0320*/  IADD3 R3, PT, PT, R5, R3, RZ ;  /* 0x0000000305037210 */ /* 0x000fe40007ffe0ff */
[----:B-1----:R-:W-:Y:S02]  /*0330*/  IADD3 R6, P1, PT, R2, UR10, RZ ;  /* 0x0000000a02067c10 */ /* 0x002fe4000ff3e0ff */
[----:B------:R-:W-:Y:S02]  /*0340*/  SHF.L.U64.HI R3, R4, 0x2, R3 ;  /* 0x0000000204037819 */ /* 0x000fe40000010203 */
[----:B------:R-:W-:Y:S02]  /*0350*/  IADD3 R4, P0, PT, R2, UR8, RZ ;  /* 0x0000000802047c10 */ /* 0x000fe4000ff1e0ff */
[C---:B------:R-:W-:Y:S02]  /*0360*/  IADD3.X R7, PT, PT, R3.reuse, UR11, RZ, P1, !PT ;  /* 0x0000000b03077c10 */ /* 0x040fe40008ffe4ff */
[----:B------:R-:W-:-:S03]  /*0370*/  IADD3.X R5, PT, PT, R3, UR9, RZ, P0, !PT ;  /* 0x0000000903057c10 */ /* 0x000fc600087fe4ff */
[----:B--2---:R-:W2:Y:S04]  /*0380*/  LDG.E R6, desc[UR4][R6.64] ;  /* 0x0000000406067981 */ /* 0x004ea8000c1e1900 */
[----:B------:R-:W3:Y:S01]  /*0390*/  LDG.E R4, desc[UR4][R4.64] ;  /* 0x0000000404047981 */ /* 0x000ee2000c1e1900 */
[----:B------:R-:W-:Y:S01]  /*03a0*/  BSSY.RECONVERGENT B0, `(.L_x_87) ;  /* 0x000000f000007945 */ /* 0x000fe20003800200 */
[----:B--2---:R-:W-:-:S04]  /*03b0*/  FMUL R9, R6, R6 ;  /* 0x0000000606097220 */ /* 0x004fc80000400000 */
[----:B---3--:R-:W-:-:S04]  /*03c0*/  FFMA R8, R4, R4, R9 ;  /* 0x0000000404087223 */ /* 0x008fc80000000009 */
[----:B------:R0:W1:Y:S01]  /*03d0*/  MUFU.RSQ R9, R8 ;  /* 0x0000000800097308 */ /* 0x0000620000001400 */
[----:B------:R-:W-:-:S04]  /*03e0*/  IADD3 R0, PT, PT, R8, -0xd000000, RZ ;  /* 0xf300000008007810 */ /* 0x000fc80007ffe0ff */
[----:B------:R-:W-:-:S13]  /*03f0*/  ISETP.GT.U32.AND P0, PT, R0, 0x727fffff, PT ;  /* 0x727fffff0000780c */ /* 0x000fda0003f04070 */
[----:B01----:R-:W-:Y:S05]  /*0400*/  @!P0 BRA `(.L_x_88) ;  /* 0x0000000000108947 */ /* 0x003fea0003800000 */
[----:B------:R-:W-:-:S07]  /*0410*/  MOV R9, 0x430 ;  /* 0x0000043000097802 */ /* 0x000fce0000000f00 */
[----:B------:R-:W-:Y:S05]  /*0420*/  CALL.REL.NOINC `($__internal_13_$__cuda_sm20_sqrt_rn_f32_slowpath) ;  /* 0x0000000400387944 */ /* 0x000fea0003c00000 */
[----:B------:R-:W-:Y:S01]  /*0430*/  IMAD.MOV.U32 R5, RZ, RZ, R0 ;  /* 0x000000ffff057224 */ /* 0x000fe200078e0000 */
[----:B------:R-:W-:Y:S06]  /*0440*/  BRA `(.L_x_89) ;  /* 0x0000000000107947 */ /* 0x000fec0003800000 */
.L_x_88:
[----:B------:R-:W-:Y:S01]  /*0450*/  FMUL.FTZ R5, R8, R9 ;  /* 0x0000000908057220 */ /* 0x000fe20000410000 */
[----:B------:R-:W-:-:S03]  /*0460*/  FMUL.FTZ R4, R9, 0.5 ;  /* 0x3f00000009047820 */ /* 0x000fc60000410000 */
[----:B------:R-:W-:-:S04]  /*0470*/  FFMA R0, -R5, R5, R8 ;  /* 0x0000000505007223 */ /* 0x000fc80000000108 */
[----:B------:R-:W-:-:S07]  /*0480*/  FFMA R5, R0, R4, R5 ;  /* 0x0000000400057223 */ /* 0x000fce0000000005 */
.L_x_89:
[----:B------:R-:W-:Y:S05]  /*0490*/  BSYNC.RECONVERGENT B0 ;  /* 0x0000000000007941 */ /* 0x000fea0003800200 */
.L_x_87:
[----:B------:R-:W0:Y:S02]  /*04a0*/  LDCU.64 UR6, c[0x0][0x390] ;  /* 0x00007200ff0677ac */ /* 0x000e240008000a00 */
[----:B0-----:R-:W-:-:S04]  /*04b0*/  IADD3 R2, P0, PT, R2, UR6, RZ ;  /* 0x0000000602027c10 */ /* 0x001fc8000ff1e0ff */
[----:B------:R-:W-:-:S05]  /*04c0*/  IADD3.X R3, PT, PT, R3, UR7, RZ, P0, !PT ;  /* 0x0000000703037c10 */ /* 0x000fca00087fe4ff */
[----:B------:R-:W-:Y:S01]  /*04d0*/  STG.E desc[UR4][R2.64], R5 ;  /* 0x0000000502007986 */ /* 0x000fe2000c101904 */
[----:B------:R-:W-:Y:S05]  /*04e0*/  EXIT ;  /* 0x000000000000794d */ /* 0x000fea0003800000 */
        .weak           $__internal_12_$__cuda_sm20_div_u64
        .type           $__internal_12_$__cuda_sm20_div_u64,@function
        .size           $__internal_12_$__cuda_sm20_div_u64,($__internal_13_$__cuda_sm20_sqrt_rn_f32_slowpath - $__internal_12_$__cuda_sm20_div_u64)
$__internal_12_$__cuda_sm20_div_u64:
[----:B------:R-:W-:Y:S02]  /*04f0*/  UMOV UR6, UR4 ;  /* 0x0000000400067c82 */ /* 0x000fe40008000000 */
[----:B------:R-:W0:Y:S08]  /*0500*/  I2F.U64.RP R3, UR6 ;  /* 0x0000000600037d12 */ /* 0x000e300008309000 */
[----:B0-----:R-:W0:Y:S02]  /*0510*/  MUFU.RCP R3, R3 ;  /* 0x0000000300037308 */ /* 0x001e240000001000 */
[----:B0-----:R-:W-:-:S06]  /*0520*/  IADD3 R4, PT, PT, R3, 0x1ffffffe, RZ ;  /* 0x1ffffffe03047810 */ /* 0x001fcc0007ffe0ff */
[----:B------:R-:W0:Y:S02]  /*0530*/  F2I.U64.TRUNC R4, R4 ;  /* 0x0000000400047311 */ /* 0x000e24000020d800 */
[----:B0-----:R-:W-:-:S04]  /*0540*/  IMAD.WIDE.U32 R6, R4, UR4, RZ ;  /* 0x0000000404067c25 */ /* 0x001fc8000f8e00ff */
[----:B------:R-:W-:Y:S01]  /*0550*/  IMAD R7, R4, UR7, R7 ;  /* 0x0000000704077c24 */ /* 0x000fe2000f8e0207 */
[----:B------:R-:W-:-:S03]  /*0560*/  IADD3 R9, P0, PT, RZ, -R6, RZ ;  /* 0x80000006ff097210 */ /* 0x000fc60007f1e0ff */
[----:B------:R-:W-:Y:S02]  /*0570*/  IMAD R7, R5, UR4, R7 ;  /* 0x0000000405077c24 */ /* 0x000fe4000f8e0207 */
        /* <DEDUP_REMOVED lines=10> */
[----:B------:R-:W-:-:S04]  /*0620*/  IMAD.WIDE.U32 R4, R7, UR4, RZ ;  /* 0x0000000407047c25 */ /* 0x000fc8000f8e00ff */
[----:B------:R-:W-:Y:S01]  /*0630*/  IMAD R6, R7, UR7, R5 ;  /* 0x0000000707067c24 */ /* 0x000fe2000f8e0205 */
[----:B------:R-:W-:-:S03]  /*0640*/  IADD3 R5, P0, PT, RZ, -R4, RZ ;  /* 0x80000004ff057210 */ /* 0x000fc60007f1e0ff */
[----:B------:R-:W-:Y:S02]  /*0650*/  IMAD R4, R3, UR4, R6 ;  /* 0x0000000403047c24 */ /* 0x000fe4000f8e0206 */
[----:B------:R-:W-:-:S03]  /*0660*/  IMAD.HI.U32 R6, R7, R5, RZ ;  /* 0x0000000507067227 */ /* 0x000fc600078e00ff */
[----:B------:R-:W-:-:S05]  /*0670*/  IADD3.X R4, PT, PT, RZ, ~R4, RZ, P0, !PT ;  /* 0x80000004ff047210 */ /* 0x000fca00007fe4ff */
[----:B------:R-:W-:-:S04]  /*0680*/  IMAD.WIDE.U32 R6, P0, R7, R4, R6 ;  /* 0x0000000407067225 */ /* 0x000fc80007800006 */
[C---:B------:R-:W-:Y:S02]  /*0690*/  IMAD R8, R3.reuse, R4, RZ ;  /* 0x0000000403087224 */ /* 0x040fe400078e02ff */
[----:B------:R-:W-:-:S04]  /*06a0*/  IMAD.HI.U32 R7, P1, R3, R5, R6 ;  /* 0x0000000503077227 */ /* 0x000fc80007820006 */
[----:B------:R-:W-:Y:S02]  /*06b0*/  HFMA2 R5, -RZ, RZ, 0, 0 ;  /* 0x00000000ff057431 */ /* 0x000fe400000001ff */
        /* <DEDUP_REMOVED lines=9> */
[----:B------:R-:W-:Y:S01]  /*0750*/  IMAD.WIDE.U32 R4, R7, UR4, RZ ;  /* 0x0000000407047c25 */ /* 0x000fe2000f8e00ff */
[----:B------:R-:W-:-:S03]  /*0760*/  IADD3.X R3, PT, PT, RZ, R3, RZ, P1, !PT ;  /* 0x00000003ff037210 */ /* 0x000fc60000ffe4ff */
[----:B------:R-:W-:Y:S01]  /*0770*/  IMAD R6, R7, UR7, R5 ;  /* 0x0000000707067c24 */ /* 0x000fe2000f8e0205 */
[----:B------:R-:W-:-:S03]  /*0780*/  IADD3 R10, P1, PT, -R4, R0, RZ ;  /* 0x00000000040a7210 */ /* 0x000fc60007f3e1ff */
[----:B------:R-:W-:Y:S01]  /*0790*/  IMAD R6, R3, UR4, R6 ;  /* 0x0000000403067c24 */ /* 0x000fe2000f8e0206 */
[C---:B------:R-:W-:Y:S02]  /*07a0*/  ISETP.GE.U32.AND P0, PT, R10.reuse, UR4, PT ;  /* 0x000000040a007c0c */ /* 0x040fe4000bf06070 */
[----:B------:R-:W-:Y:S01]  /*07b0*/  IADD3 R5, P2, PT, R10, -UR4, RZ ;  /* 0x800000040a057c10 */ /* 0x000fe2000ff5e0ff */
[----:B------:R-:W-:Y:S01]  /*07c0*/  IMAD.X R9, RZ, RZ, ~R6, P1 ;  /* 0x000000ffff097224 */ /* 0x000fe200008e0e06 */
[----:B------:R-:W-:-:S04]  /*07d0*/  IADD3 R4, P1, PT, R7, 0x1, RZ ;  /* 0x0000000107047810 */ /* 0x000fc80007f3e0ff */
[C---:B------:R-:W-:Y:S02]  /*07e0*/  ISETP.GE.U32.AND.EX P0, PT, R9.reuse, UR7, PT, P0 ;  /* 0x0000000709007c0c */ /* 0x040fe4000bf06100 */
[----:B------:R-:W-:Y:S02]  /*07f0*/  IADD3.X R6, PT, PT, RZ, R3, RZ, P1, !PT ;  /* 0x00000003ff067210 */ /* 0x000fe40000ffe4ff */
[----:B------:R-:W-:Y:S02]  /*0800*/  SEL R7, R4, R7, P0 ;  /* 0x0000000704077207 */ /* 0x000fe40000000000 */
[----:B------:R-:W-:Y:S02]  /*0810*/  IADD3.X R8, PT, PT, R9, ~UR7, RZ, P2, !PT ;  /* 0x8000000709087c10 */ /* 0x000fe400097fe4ff */
[----:B------:R-:W-:Y:S02]  /*0820*/  SEL R5, R5, R10, P0 ;  /* 0x0000000a05057207 */ /* 0x000fe40000000000 */
[----:B------:R-:W-:-:S02]  /*0830*/  SEL R6, R6, R3, P0 ;  /* 0x0000000306067207 */ /* 0x000fc40000000000 */
[----:B------:R-:W-:Y:S02]  /*0840*/  IADD3 R4, P2, PT, R7, 0x1, RZ ;  /* 0x0000000107047810 */ /* 0x000fe40007f5e0ff */
[----:B------:R-:W-:Y:S02]  /*0850*/  SEL R8, R8, R9, P0 ;  /* 0x0000000908087207 */ /* 0x000fe40000000000 */
[----:B------:R-:W-:Y:S01]  /*0860*/  ISETP.GE.U32.AND P0, PT, R5, UR4, PT ;  /* 0x0000000405007c0c */ /* 0x000fe2000bf06070 */
[----:B------:R-:W-:Y:S01]  /*0870*/  IMAD.X R5, RZ, RZ, R6, P2 ;  /* 0x000000ffff057224 */ /* 0x000fe200010e0606 */
[----:B------:R-:W-:Y:S02]  /*0880*/  ISETP.NE.U32.AND P1, PT, RZ, UR4, PT ;  /* 0x00000004ff007c0c */ /* 0x000fe4000bf25070 */
[----:B------:R-:W-:Y:S02]  /*0890*/  ISETP.GE.U32.AND.EX P0, PT, R8, UR7, PT, P0 ;  /* 0x0000000708007c0c */ /* 0x000fe4000bf06100 */
[----:B------:R-:W-:-:S02]  /*08a0*/  MOV R3, 0x0 ;  /* 0x0000000000037802 */ /* 0x000fc40000000f00 */
[----:B------:R-:W-:Y:S02]  /*08b0*/  ISETP.NE.AND.EX P1, PT, RZ, UR7, PT, P1 ;  /* 0x00000007ff007c0c */ /* 0x000fe4000bf25310 */
[----:B------:R-:W-:Y:S02]  /*08c0*/  SEL R4, R4, R7, P0 ;  /* 0x0000000704047207 */ /* 0x000fe40000000000 */
[----:B------:R-:W-:Y:S02]  /*08d0*/  SEL R5, R5, R6, P0 ;  /* 0x0000000605057207 */ /* 0x000fe40000000000 */
[----:B------:R-:W-:Y:S02]  /*08e0*/  SEL R4, R4, 0xffffffff, P1 ;  /* 0xffffffff04047807 */ /* 0x000fe40000800000 */
[----:B------:R-:W-:Y:S01]  /*08f0*/  SEL R5, R5, 0xffffffff, P1 ;  /* 0xffffffff05057807 */ /* 0x000fe20000800000 */
[----:B------:R-:W-:Y:S06]  /*0900*/  RET.REL.NODEC R2 `(_Z24compute_gradients_kernelPfS_S_mmmj) ;  /* 0xfffffff402bc7950 */ /* 0x000fec0003c3ffff */
        .weak           $__internal_13_$__cuda_sm20_sqrt_rn_f32_slowpath
        .type           $__internal_13_$__cuda_sm20_sqrt_rn_f32_slowpath,@function
        .size           $__internal_13_$__cuda_sm20_sqrt_rn_f32_slowpath,(.L_x_143 - $__internal_13_$__cuda_sm20_sqrt_rn_f32_slowpath)
$__internal_13_$__cuda_sm20_sqrt_rn_f32_slowpath:
[----:B------:R-:W-:-:S13]  /*0910*/  LOP3.LUT P0, RZ, R8, 0x7fffffff, RZ, 0xc0, !PT ;  /* 0x7fffffff08ff7812 */ /* 0x000fda000780c0ff */
[----:B------:R-:W-:Y:S01]  /*0920*/  @!P0 IMAD.MOV.U32 R4, RZ, RZ, R8 ;  /* 0x000000ffff048224 */ /* 0x000fe200078e0008 */
[----:B------:R-:W-:Y:S06]  /*0930*/  @!P0 BRA `(.L_x_90) ;  /* 0x0000000000448947 */ /* 0x000fec0003800000 */
[----:B------:R-:W-:Y:S02]  /*0940*/  FSETP.GEU.FTZ.AND P0, PT, R8, RZ, PT ;  /* 0x000000ff0800720b */ /* 0x000fe40003f1e000 */
[----:B------:R-:W-:-:S11]  /*0950*/  MOV R0, R8 ;  /* 0x0000000800007202 */ /* 0x000fd60000000f00 */
[----:B------:R-:W-:Y:S01]  /*0960*/  @!P0 IMAD.MOV.U32 R4, RZ, RZ, 0x7fffffff ;  /* 0x7fffffffff048424 */ /* 0x000fe200078e00ff */
        /* <DEDUP_REMOVED lines=9> */
[----:B------:R-:W-:Y:S02]  /*0a00*/  @!P0 MOV R4, R0 ;  /* 0x0000000000048202 */ /* 0x000fe40000000f00 */
[----:B------:R-:W-:-:S04]  /*0a10*/  @P0 FADD.FTZ R7, -R6, -RZ ;  /* 0x800000ff06070221 */ /* 0x000fc80000010100 */
[----:B------:R-:W-:-:S04]  /*0a20*/  @P0 FFMA R7, R6, R7, R5 ;  /* 0x0000000706070223 */ /* 0x000fc80000000005 */
[----:B------:R-:W-:-:S04]  /*0a30*/  @P0 FFMA R7, R7, R8, R6 ;  /* 0x0000000807070223 */ /* 0x000fc80000000006 */
[----:B------:R-:W-:-:S07]  /*0a40*/  @P0 FMUL.FTZ R4, R7, 2.3283064365386962891e-10 ;  /* 0x2f80000007040820 */ /* 0x000fce0000410000 */
.L_x_90:
[----:B------:R-:W-:Y:S01]  /*0a50*/  IMAD.MOV.U32 R0, RZ, RZ, R4 ;  /* 0x000000ffff007224 */ /* 0x000fe200078e0004 */
[----:B------:R-:W-:Y:S01]  /*0a60*/  MOV R4, R9 ;  /* 0x0000000900047202 */ /* 0x000fe20000000f00 */
[----:B------:R-:W-:-:S04]  /*0a70*/  IMAD.MOV.U32 R5, RZ, RZ, 0x0 ;  /* 0x00000000ff057424 */ /* 0x000fc800078e00ff */
[----:B------:R-:W-:Y:S05]  /*0a80*/  RET.REL.NODEC R4 `(_Z24compute_gradients_kernelPfS_S_mmmj) ;  /* 0xfffffff4045c7950 */ /* 0x000fea0003c3ffff */
.L_x_91:
        /* <DEDUP_REMOVED lines=15> */
.L_x_143:


//--------------------- .text._Z21print_elements_kernelPhi --------------------------
	.section	.text._Z21print_elements_kernelPhi,"ax",@progbits
	.align	128
        .global         _Z21print_elements_kernelPhi
        .type           _Z21print_elements_kernelPhi,@function
        .size           _Z21print_elements_kernelPhi,(.L_x_151 - _Z21print_elements_kernelPhi)
        .other          _Z21print_elements_kernelPhi,@"STO_CUDA_ENTRY STV_DEFAULT"
_Z21print_elements_kernelPhi:
.text._Z21print_elements_kernelPhi:
[----:B------:R-:W0:Y:S01]  /*0000*/  LDC R1, c[0x0][0x37c] ;  /* 0x0000df00ff017b82 */ /* 0x000e220000000800 */
[----:B------:R-:W1:Y:S01]  /*0010*/  LDCU UR4, c[0x0][0x388] ;  /* 0x00007100ff0477ac */ /* 0x000e620008000800 */
[----:B0-----:R-:W-:Y:S01]  /*0020*/  VIADD R1, R1, 0xfffffff8 ;  /* 0xfffffff801017836 */ /* 0x001fe20000000000 */
[----:B------:R-:W0:Y:S01]  /*0030*/  LDCU UR5, c[0x0][0x2f8] ;  /* 0x00005f00ff0577ac */ /* 0x000e220008000800 */
[----:B------:R-:W2:Y:S01]  /*0040*/  LDCU UR6, c[0x0][0x2fc] ;  /* 0x00005f80ff0677ac */ /* 0x000ea20008000800 */
[----:B-1----:R-:W-:Y:S02]  /*0050*/  UISETP.GE.AND UP0, UPT, UR4, 0x1, UPT ;  /* 0x000000010400788c */ /* 0x002fe4000bf06270 */
[----:B0-----:R-:W-:-:S05]  /*0060*/  IADD3 R18, P0, PT, R1, UR5, RZ ;  /* 0x0000000501127c10 */ /* 0x001fca000ff1e0ff */
[----:B--2---:R-:W-:Y:S02]  /*0070*/  IMAD.X R2, RZ, RZ, UR6, P0 ;  /* 0x00000006ff027e24 */ /* 0x004fe400080e06ff */
[----:B------:R-:W-:Y:S06]  /*0080*/  BRA.U !UP0, `(.L_x_92) ;  /* 0x0000001508e87547 */ /* 0x000fec000b800000 */
[----:B------:R-:W-:Y:S01]  /*0090*/  UISETP.GE.U32.AND UP0, UPT, UR4, 0x10, UPT ;  /* 0x000000100400788c */ /* 0x000fe2000bf06070 */
[----:B------:R-:W-:Y:S01]  /*00a0*/  IMAD.MOV.U32 R19, RZ, RZ, RZ ;  /* 0x000000ffff137224 */ /* 0x000fe200078e00ff */
[----:B------:R-:W0:Y:S01]  /*00b0*/  LDCU.64 UR36, c[0x0][0x358] ;  /* 0x00006b00ff2477ac */ /* 0x000e220008000a00 */
[----:B------:R-:W-:-:S06]  /*00c0*/  ULOP3.LUT UR38, UR4, 0xf, URZ, 0xc0, !UPT ;  /* 0x0000000f04267892 */ /* 0x000fcc000f8ec0ff */
[----:B------:R-:W-:Y:S06]  /*00d0*/  BRA.U !UP0, `(.L_x_93) ;  /* 0x0000000d080c7547 */ /* 0x000fec000b800000 */
[----:B------:R-:W1:Y:S01]  /*00e0*/  LDCU.64 UR6, c[0x0][0x380] ;  /* 0x00007000ff0677ac */ /* 0x000e620008000a00 */
[----:B------:R-:W-:Y:S01]  /*00f0*/  BSSY.RECONVERGENT B6, `(.L_x_93) ;  /* 0x00000c1000067945 */ /* 0x000fe20003800200 */
[----:B------:R-:W-:-:S04]  /*0100*/  ULOP3.LUT UR4, UR4, 0x7ffffff0, URZ, 0xc0, !UPT ;  /* 0x7ffffff004047892 */ /* 0x000fc8000f8ec0ff */
[----:B------:R-:W-:Y:S02]  /*0110*/  UIADD3 UR8, UPT, UPT, -UR4, URZ, URZ ;  /* 0x000000ff04087290 */ /* 0x000fe4000fffe1ff */
[----:B------:R-:W-:-:S04]  /*0120*/  MOV R19, UR4 ;  /* 0x0000000400137c02 */ /* 0x000fc80008000f00 */
[----:B------:R-:W-:Y:S01]  /*0130*/  IMAD.U32 R23, RZ, RZ, UR8 ;  /* 0x00000008ff177e24 */ /* 0x000fe2000f8e00ff */
[----:B-1----:R-:W-:-:S04]  /*0140*/  UIADD3 UR5, UP0, UPT, UR6, 0x20, URZ ;  /* 0x0000002006057890 */ /* 0x002fc8000ff1e0ff */
[----:B------:R-:W-:Y:S02]  /*0150*/  UIADD3.X UR6, UPT, UPT, URZ, UR7, URZ, UP0, !UPT ;  /* 0x00000007ff067290 */ /* 0x000fe400087fe4ff */
[----:B------:R-:W-:-:S04]  /*0160*/  IMAD.U32 R16, RZ, RZ, UR5 ;  /* 0x00000005ff107e24 */ /* 0x000fc8000f8e00ff */
[----:B------:R-:W-:-:S07]  /*0170*/  MOV R17, UR6 ;  /* 0x0000000600117c02 */ /* 0x000fce0008000f00 */
.L_x_110:
[----:B0-----:R-:W2:Y:S01]  /*0180*/  LDG.E R0, desc[UR36][R16.64+-0x20] ;  /* 0xffffe02410007981 */ /* 0x001ea2000c1e1900 */
[----:B------:R-:W-:Y:S01]  /*0190*/  MOV R22, 0x10 ;  /* 0x0000001000167802 */ /* 0x000fe20000000f00 */
[----:B------:R-:W0:Y:S01]  /*01a0*/  LDCU.64 UR4, c[0x4][URZ] ;  /* 0x01000000ff0477ac */ /* 0x000e220008000a00 */
[----:B------:R-:W-:Y:S02]  /*01b0*/  VIADD R23, R23, 0x10 ;  /* 0x0000001017177836 */ /* 0x000fe40000000000 */
[----:B------:R1:W3:Y:S01]  /*01c0*/  LDC.64 R8, c[0x4][R22] ;  /* 0x0100000016087b82 */ /* 0x0002e20000000a00 */
[----:B------:R-:W-:Y:S02]  /*01d0*/  IMAD.MOV.U32 R6, RZ, RZ, R18 ;  /* 0x000000ffff067224 */ /* 0x000fe400078e0012 */
[----:B------:R-:W-:Y:S01]  /*01e0*/  ISETP.NE.AND P0, PT, R23, RZ, PT ;  /* 0x000000ff1700720c */ /* 0x000fe20003f05270 */
[----:B------:R-:W-:-:S03]  /*01f0*/  IMAD.MOV.U32 R7, RZ, RZ, R2 ;  /* 0x000000ffff077224 */ /* 0x000fc600078e0002 */
[----:B------:R-:W-:Y:S01]  /*0200*/  P2R R24, PR, RZ, 0x1 ;  /* 0x00000001ff187803 */ /* 0x000fe20000000000 */
[----:B0-----:R-:W-:Y:S01]  /*0210*/  IMAD.U32 R4, RZ, RZ, UR4 ;  /* 0x00000004ff047e24 */ /* 0x001fe2000f8e00ff */
[----:B------:R-:W-:Y:S01]  /*0220*/  MOV R5, UR5 ;  /* 0x0000000500057c02 */ /* 0x000fe20008000f00 */
[----:B--2---:R-:W0:Y:S02]  /*0230*/  F2F.F64.F32 R10, R0 ;  /* 0x00000000000a7310 */ /* 0x004e240000201800 */
[----:B0--3--:R1:W-:Y:S04]  /*0240*/  STL.64 [R1], R10 ;  /* 0x0000000a01007387 */ /* 0x0093e80000100a00 */
[----:B------:R-:W-:-:S07]  /*0250*/  LEPC R20, `(.L_x_94) ;  /* 0x000000001014794e */ /* 0x000fce0000000000 */
[----:B-1----:R-:W-:Y:S05]  /*0260*/  CALL.ABS.NOINC R8 ;  /* 0x0000000008007343 */ /* 0x002fea0003c00000 */
.L_x_94:
[----:B------:R-:W2:Y:S01]  /*0270*/  LDG.E R0, desc[UR36][R16.64+-0x1c] ;  /* 0xffffe42410007981 */ /* 0x000ea2000c1e1900 */
[----:B------:R0:W1:Y:S01]  /*0280*/  LDC.64 R8, c[0x4][R22] ;  /* 0x0100000016087b82 */ /* 0x0000620000000a00 */
[----:B------:R-:W3:Y:S01]  /*0290*/  LDCU.64 UR4, c[0x4][URZ] ;  /* 0x01000000ff0477ac */ /* 0x000ee20008000a00 */
[----:B------:R-:W-:Y:S01]  /*02a0*/  IMAD.MOV.U32 R6, RZ, RZ, R18 ;  /* 0x000000ffff067224 */ /* 0x000fe200078e0012 */
[----:B------:R-:W-:Y:S02]  /*02b0*/  MOV R7, R2 ;  /* 0x0000000200077202 */ /* 0x000fe40000000f00 */
[----:B---3--:R-:W-:Y:S01]  /*02c0*/  MOV R4, UR4 ;  /* 0x0000000400047c02 */ /* 0x008fe20008000f00 */
[----:B------:R-:W-:Y:S01]  /*02d0*/  IMAD.U32 R5, RZ, RZ, UR5 ;  /* 0x00000005ff057e24 */ /* 0x000fe2000f8e00ff */
[----:B--2---:R-:W2:Y:S02]  /*02e0*/  F2F.F64.F32 R10, R0 ;  /* 0x00000000000a7310 */ /* 0x004ea40000201800 */
[----:B-12---:R0:W-:Y:S04]  /*02f0*/  STL.64 [R1], R10 ;  /* 0x0000000a01007387 */ /* 0x0061e80000100a00 */
[----:B------:R-:W-:-:S07]  /*0300*/  LEPC R20, `(.L_x_95) ;  /* 0x000000001014794e */ /* 0x000fce0000000000 */
[----:B0-----:R-:W-:Y:S05]  /*0310*/  CALL.ABS.NOINC R8 ;  /* 0x0000000008007343 */ /* 0x001fea0003c00000 */
.L_x_95:
[----:B------:R-:W2:Y:S01]  /*0320*/  LDG.E R0, desc[UR36][R16.64+-0x18] ;  /* 0xffffe82410007981 */ /* 0x000ea2000c1e1900 */
[----:B------:R0:W1:Y:S01]  /*0330*/  LDC.64 R8, c[0x4][R22] ;  /* 0x0100000016087b82 */ /* 0x0000620000000a00 */
[----:B------:R-:W3:Y:S01]  /*0340*/  LDCU.64 UR4, c[0x4][URZ] ;  /* 0x01000000ff0477ac */ /* 0x000ee20008000a00 */
[----:B------:R-:W-:Y:S01]  /*0350*/  MOV R6, R18 ;  /* 0x0000001200067202 */ /* 0x000fe20000000f00 */
[----:B------:R-:W-:Y:S02]  /*0360*/  IMAD.MOV.U32 R7, RZ, RZ, R2 ;  /* 0x000000ffff077224 */ /* 0x000fe400078e0002 */
[----:B---3--:R-:W-:Y:S02]  /*0370*/  IMAD.U32 R4, RZ, RZ, UR4 ;  /* 0x00000004ff047e24 */ /* 0x008fe4000f8e00ff */
[----:B------:R-:W-:Y:S01]  /*0380*/  IMAD.U32 R5, RZ, RZ, UR5 ;  /* 0x00000005ff057e24 */ /* 0x000fe2000f8e00ff */
[----:B--2---:R-:W2:Y:S02]  /*0390*/  F2F.F64.F32 R10, R0 ;  /* 0x00000000000a7310 */ /* 0x004ea40000201800 */
[----:B-12---:R0:W-:Y:S04]  /*03a0*/  STL.64 [R1], R10 ;  /* 0x0000000a01007387 */ /* 0x0061e80000100a00 */
[----:B------:R-:W-:-:S07]  /*03b0*/  LEPC R20, `(.L_x_96) ;  /* 0x000000001014794e */ /* 0x000fce0000000000 */
[----:B0-----:R-:W-:Y:S05]  /*03c0*/  CALL.ABS.NOINC R8 ;  /* 0x0000000008007343 */ /* 0x001fea0003c00000 */
.L_x_96:
[----:B------:R-:W2:Y:S01]  /*03d0*/  LDG.E R0, desc[UR36][R16.64+-0x14] ;  /* 0xffffec2410007981 */ /* 0x000ea2000c1e1900 */
[----:B------:R0:W1:Y:S01]  /*03e0*/  LDC.64 R8, c[0x4][R22] ;  /* 0x0100000016087b82 */ /* 0x0000620000000a00 */
[----:B------:R-:W3:Y:S01]  /*03f0*/  LDCU.64 UR4, c[0x4][URZ] ;  /* 0x01000000ff0477ac */ /* 0x000ee20008000a00 */
[----:B------:R-:W-:Y:S02]  /*0400*/  IMAD.MOV.U32 R6, RZ, RZ, R18 ;  /* 0x000000ffff067224 */ /* 0x000fe400078e0012 */
[----:B------:R-:W-:Y:S02]  /*0410*/  IMAD.MOV.U32 R7, RZ, RZ, R2 ;  /* 0x000000ffff077224 */ /* 0x000fe400078e0002 */
[----:B---3--:R-:W-:Y:S01]  /*0420*/  IMAD.U32 R4, RZ, RZ, UR4 ;  /* 0x00000004ff047e24 */ /* 0x008fe2000f8e00ff */
[----:B------:R-:W-:Y:S01]  /*0430*/  MOV R5, UR5 ;  /* 0x0000000500057c02 */ /* 0x000fe20008000f00 */
[----:B--2---:R-:W2:Y:S02]  /*0440*/  F2F.F64.F32 R10, R0 ;  /* 0x00000000000a7310 */ /* 0x004ea40000201800 */
[----:B-12---:R0:W-:Y:S04]  /*0450*/  STL.64 [R1], R10 ;  /* 0x0000000a01007387 */ /* 0x0061e80000100a00 */
[----:B------:R-:W-:-:S07]  /*0460*/  LEPC R20, `(.L_x_97) ;  /* 0x000000001014794e */ /* 0x000fce0000000000 */
[----:B0-----:R-:W-:Y:S05]  /*0470*/  CALL.ABS.NOINC R8 ;  /* 0x0000000008007343 */ /* 0x001fea0003c00000 */
.L_x_97:
        /* <DEDUP_REMOVED lines=11> */
.L_x_98:
        /* <DEDUP_REMOVED lines=11> */
.L_x_99:
        /* <DEDUP_REMOVED lines=11> */
.L_x_100:
        /* <DEDUP_REMOVED lines=11> */
.L_x_101:
        /* <DEDUP_REMOVED lines=11> */
.L_x_102:
        /* <DEDUP_REMOVED lines=11> */
.L_x_103:
        /* <DEDUP_REMOVED lines=11> */
.L_x_104:
        /* <DEDUP_REMOVED lines=11> */
.L_x_105:
        /* <DEDUP_REMOVED lines=11> */
.L_x_106:
        /* <DEDUP_REMOVED lines=11> */
.L_x_107:
        /* <DEDUP_REMOVED lines=11> */
.L_x_108:
        /* <DEDUP_REMOVED lines=11> */
.L_x_109:
[----:B------:R-:W-:Y:S02]  /*0cc0*/  ISETP.NE.AND P6, PT, R24, RZ, PT ;  /* 0x000000ff1800720c */ /* 0x000fe40003fc5270 */
[----:B------:R-:W-:-:S04]  /*0cd0*/  IADD3 R16, P0, PT, R16, 0x40, RZ ;  /* 0x0000004010107810 */ /* 0x000fc80007f1e0ff */
[----:B------:R-:W-:-:S07]  /*0ce0*/  IADD3.X R17, PT, PT, RZ, R17, RZ, P0, !PT ;  /* 0x00000011ff117210 */ /* 0x000fce00007fe4ff */
[----:B------:R-:W-:Y:S05]  /*0cf0*/  @P6 BRA `(.L_x_110) ;  /* 0xfffffff400206947 */ /* 0x000fea000383ffff */
[----:B------:R-:W-:Y:S05]  /*0d00*/  BSYNC.RECONVERGENT B6 ;  /* 0x0000000000067941 */ /* 0x000fea0003800200 */
.L_x_93:
[----:B------:R-:W-:Y:S01]  /*0d10*/  UISETP.NE.AND UP0, UPT, UR38, URZ, UPT ;  /* 0x000000ff2600728c */ /* 0x000fe2000bf05270 */
[----:B------:R-:W-:Y:S08]  /*0d20*/  BSSY.RECONVERGENT B6, `(.L_x_92) ;  /* 0x00000b0000067945 */ /* 0x000ff00003800200 */
[----:B------:R-:W-:Y:S05]  /*0d30*/  BRA.U !UP0, `(.L_x_111) ;  /* 0x0000000908b87547 */ /* 0x000fea000b800000 */
[----:B------:R-:W1:Y:S01]  /*0d40*/  LDC R23, c[0x0][0x388] ;  /* 0x0000e200ff177b82 */ /* 0x000e620000000800 */
[----:B------:R-:W-:Y:S01]  /*0d50*/  UISETP.GE.U32.AND UP0, UPT, UR38, 0x8, UPT ;  /* 0x000000082600788c */ /* 0x000fe2000bf06070 */
[----:B-1----:R-:W-:-:S08]  /*0d60*/  LOP3.LUT R23, R23, 0x7, RZ, 0xc0, !PT ;  /* 0x0000000717177812 */ /* 0x002fd000078ec0ff */
[----:B------:R-:W-:Y:S05]  /*0d70*/  BRA.U !UP0, `(.L_x_112) ;  /* 0x0000000508707547 */ /* 0x000fea000b800000 */
[----:B------:R-:W1:Y:S01]  /*0d80*/  LDC.64 R16, c[0x0][0x380] ;  /* 0x0000e000ff107b82 */ /* 0x000e620000000a00 */
[----:B------:R-:W-:Y:S01]  /*0d90*/  MOV R22, 0x10 ;  /* 0x0000001000167802 */ /* 0x000fe20000000f00 */
[----:B------:R-:W2:Y:S01]  /*0da0*/  LDCU.64 UR4, c[0x4][URZ] ;  /* 0x01000000ff0477ac */ /* 0x000ea20008000a00 */
[----:B-1----:R-:W-:-:S05]  /*0db0*/  IMAD.WIDE.U32 R16, R19, 0x4, R16 ;  /* 0x0000000413107825 */ /* 0x002fca00078e0010 */
[----:B0-----:R-:W3:Y:S01]  /*0dc0*/  LDG.E R0, desc[UR36][R16.64] ;  /* 0x0000002410007981 */ /* 0x001ee2000c1e1900 */
[----:B------:R0:W1:Y:S01]  /*0dd0*/  LDC.64 R8, c[0x4][R22] ;  /* 0x0100000016087b82 */ /* 0x0000620000000a00 */
[----:B--2---:R-:W-:Y:S01]  /*0de0*/  IMAD.U32 R4, RZ, RZ, UR4 ;  /* 0x00000004ff047e24 */ /* 0x004fe2000f8e00ff */
[----:B------:R-:W-:Y:S01]  /*0df0*/  MOV R6, R18 ;  /* 0x0000001200067202 */ /* 0x000fe20000000f00 */
[----:B------:R-:W-:Y:S02]  /*0e00*/  IMAD.U32 R5, RZ, RZ, UR5 ;  /* 0x00000005ff057e24 */ /* 0x000fe4000f8e00ff */
[----:B------:R-:W-:Y:S01]  /*0e10*/  IMAD.MOV.U32 R7, RZ, RZ, R2 ;  /* 0x000000ffff077224 */ /* 0x000fe200078e0002 */
[----:B---3--:R-:W2:Y:S02]  /*0e20*/  F2F.F64.F32 R10, R0 ;  /* 0x00000000000a7310 */ /* 0x008ea40000201800 */
[----:B-12---:R0:W-:Y:S04]  /*0e30*/  STL.64 [R1], R10 ;  /* 0x0000000a01007387 */ /* 0x0061e80000100a00 */
[----:B------:R-:W-:-:S07]  /*0e40*/  LEPC R20, `(.L_x_113) ;  /* 0x000000001014794e */ /* 0x000fce0000000000 */
[----:B0-----:R-:W-:Y:S05]  /*0e50*/  CALL.ABS.NOINC R8 ;  /* 0x0000000008007343 */ /* 0x001fea0003c00000 */
.L_x_113:
        /* <DEDUP_REMOVED lines=11> */
.L_x_114:
        /* <DEDUP_REMOVED lines=11> */
.L_x_115:
        /* <DEDUP_REMOVED lines=11> */
.L_x_116:
        /* <DEDUP_REMOVED lines=11> */
.L_x_117:
        /* <DEDUP_REMOVED lines=11> */
.L_x_118:
        /* <DEDUP_REMOVED lines=11> */
.L_x_119:
        /* <DEDUP_REMOVED lines=11> */
.L_x_120:
[----:B------:R-:W-:-:S07]  /*1330*/  IADD3 R19, PT, PT, R19, 0x8, RZ ;  /* 0x0000000813137810 */ /* 0x000fce0007ffe0ff */
.L_x_112:
[----:B------:R-:W-:-:S13]  /*1340*/  ISETP.NE.AND P0, PT, R23, RZ, PT ;  /* 0x000000ff1700720c */ /* 0x000fda0003f05270 */
[----:B------:R-:W-:Y:S05]  /*1350*/  @!P0 BRA `(.L_x_111) ;  /* 0x0000000400308947 */ /* 0x000fea0003800000 */
[----:B------:R-:W1:Y:S01]  /*1360*/  LDC R0, c[0x0][0x388] ;  /* 0x0000e200ff007b82 */ /* 0x000e620000000800 */
[----:B------:R-:W-:Y:S02]  /*1370*/  ISETP.GE.U32.AND P0, PT, R23, 0x4, PT ;  /* 0x000000041700780c */ /* 0x000fe40003f06070 */
[----:B-1----:R-:W-:-:S11]  /*1380*/  LOP3.LUT R23, R0, 0x3, RZ, 0xc0, !PT ;  /* 0x0000000300177812 */ /* 0x002fd600078ec0ff */
[----:B------:R-:W-:Y:S05]  /*1390*/  @!P0 BRA `(.L_x_121) ;  /* 0x0000000000c08947 */ /* 0x000fea0003800000 */
        /* <DEDUP_REMOVED lines=14> */
.L_x_122:
        /* <DEDUP_REMOVED lines=11> */
.L_x_123:
        /* <DEDUP_REMOVED lines=11> */
.L_x_124:
        /* <DEDUP_REMOVED lines=11> */
.L_x_125:
[----:B------:R-:W-:-:S07]  /*1690*/  VIADD R19, R19, 0x4 ;  /* 0x0000000413137836 */ /* 0x000fce0000000000 */
.L_x_121:
[----:B------:R-:W-:-:S13]  /*16a0*/  ISETP.NE.AND P0, PT, R23, RZ, PT ;  /* 0x000000ff1700720c */ /* 0x000fda0003f05270 */
[----:B------:R-:W-:Y:S05]  /*16b0*/  @!P0 BRA `(.L_x_111) ;  /* 0x0000000000588947 */ /* 0x000fea0003800000 */
[----:B------:R-:W1:Y:S01]  /*16c0*/  LDC.64 R16, c[0x0][0x380] ;  /* 0x0000e000ff107b82 */ /* 0x000e620000000a00 */
[----:B------:R-:W-:Y:S01]  /*16d0*/  IADD3 R23, PT, PT, -R23, RZ, RZ ;  /* 0x000000ff17177210 */ /* 0x000fe20007ffe1ff */
[----:B-1----:R-:W-:-:S07]  /*16e0*/  IMAD.WIDE.U32 R16, R19, 0x4, R16 ;  /* 0x0000000413107825 */ /* 0x002fce00078e0010 */
.L_x_127:
[----:B0-----:R-:W2:Y:S01]  /*16f0*/  LDG.E R0, desc[UR36][R16.64] ;  /* 0x0000002410007981 */ /* 0x001ea2000c1e1900 */
[----:B------:R-:W-:Y:S01]  /*1700*/  MOV R8, 0x10 ;  /* 0x0000001000087802 */ /* 0x000fe20000000f00 */
[----:B------:R-:W0:Y:S01]  /*1710*/  LDCU.64 UR4, c[0x4][URZ] ;  /* 0x01000000ff0477ac */ /* 0x000e220008000a00 */
[----:B------:R-:W-:Y:S02]  /*1720*/  VIADD R23, R23, 0x1 ;  /* 0x0000000117177836 */ /* 0x000fe40000000000 */
[----:B------:R-:W-:Y:S02]  /*1730*/  IMAD.MOV.U32 R6, RZ, RZ, R18 ;  /* 0x000000ffff067224 */ /* 0x000fe400078e0012 */
[----:B------:R-:W1:Y:S01]  /*1740*/  LDC.64 R8, c[0x4][R8] ;  /* 0x0100000008087b82 */ /* 0x000e620000000a00 */
[----:B------:R-:W-:Y:S01]  /*1750*/  ISETP.NE.AND P0, PT, R23, RZ, PT ;  /* 0x000000ff1700720c */ /* 0x000fe20003f05270 */
[----:B------:R-:W-:Y:S02]  /*1760*/  IMAD.MOV.U32 R7, RZ, RZ, R2 ;  /* 0x000000ffff077224 */ /* 0x000fe400078e0002 */
[----:B0-----:R-:W-:Y:S01]  /*1770*/  IMAD.U32 R4, RZ, RZ, UR4 ;  /* 0x00000004ff047e24 */ /* 0x001fe2000f8e00ff */
[----:B------:R-:W-:Y:S01]  /*1780*/  MOV R5, UR5 ;  /* 0x0000000500057c02 */ /* 0x000fe20008000f00 */
[----:B--2---:R0:W2:Y:S02]  /*1790*/  F2F.F64.F32 R10, R0 ;  /* 0x00000000000a7310 */ /* 0x0040a40000201800 */
[----:B0-----:R-:W-:Y:S01]  /*17a0*/  P2R R0, PR, RZ, 0x1 ;  /* 0x00000001ff007803 */ /* 0x001fe20000000000 */
[----:B-12---:R0:W-:Y:S06]  /*17b0*/  STL.64 [R1], R10 ;  /* 0x0000000a01007387 */ /* 0x0061ec0000100a00 */
[----:B------:R-:W-:-:S07]  /*17c0*/  LEPC R20, `(.L_x_126) ;  /* 0x000000001014794e */ /* 0x000fce0000000000 */
[----:B0-----:R-:W-:Y:S05]  /*17d0*/  CALL.ABS.NOINC R8 ;  /* 0x0000000008007343 */ /* 0x001fea0003c00000 */
.L_x_126:
[----:B------:R-:W-:Y:S02]  /*17e0*/  ISETP.NE.AND P6, PT, R23, RZ, PT ;  /* 0x000000ff1700720c */ /* 0x000fe40003fc5270 */
[----:B------:R-:W-:-:S04]  /*17f0*/  IADD3 R16, P0, PT, R16, 0x4, RZ ;  /* 0x0000000410107810 */ /* 0x000fc80007f1e0ff */
[----:B------:R-:W-:-:S07]  /*1800*/  IADD3.X R17, PT, PT, RZ, R17, RZ, P0, !PT ;  /* 0x00000011ff117210 */ /* 0x000fce00007fe4ff */
[----:B------:R-:W-:Y:S05]  /*1810*/  @P6 BRA `(.L_x_127) ;  /* 0xfffffffc00b46947 */ /* 0x000fea000383ffff */
.L_x_111:
[----:B0-----:R-:W-:Y:S05]  /*1820*/  BSYNC.RECONVERGENT B6 ;  /* 0x0000000000067941 */ /* 0x001fea0003800200 */
.L_x_92:
[----:B------:R-:W-:Y:S01]  /*1830*/  MOV R0, 0x10 ;  /* 0x0000001000007802 */ /* 0x000fe20000000f00 */
[----:B------:R-:W0:Y:S01]  /*1840*/  LDCU.64 UR4, c[0x4][0x8] ;  /* 0x01000100ff0477ac */ /* 0x000e220008000a00 */
[----:B------:R-:W-:Y:S02]  /*1850*/  CS2R R6, SRZ ;  /* 0x0000000000067805 */ /* 0x000fe4000001ff00 */
[----:B------:R1:W2:Y:S01]  /*1860*/  LDC.64 R2, c[0x4][R0] ;  /* 0x0100000000027b82 */ /* 0x0002a20000000a00 */
[----:B0-----:R-:W-:Y:S01]  /*1870*/  IMAD.U32 R4, RZ, RZ, UR4 ;  /* 0x00000004ff047e24 */ /* 0x001fe2000f8e00ff */
[----:B-1----:R-:W-:-:S07]  /*1880*/  MOV R5, UR5 ;  /* 0x0000000500057c02 */ /* 0x002fce0008000f00 */
[----:B------:R-:W-:-:S07]  /*1890*/  LEPC R20, `(.L_x_128) ;  /* 0x000000001014794e */ /* 0x000fce0000000000 */
[----:B--2---:R-:W-:Y:S05]  /*18a0*/  CALL.ABS.NOINC R2 ;  /* 0x0000000002007343 */ /* 0x004fea0003c00000 */
.L_x_128:
[----:B------:R-:W-:Y:S05]  /*18b0*/  EXIT ;  /* 0x000000000000794d */ /* 0x000fea0003800000 */
.L_x_129:
        /* <DEDUP_REMOVED lines=12> */
.L_x_151:


//--------------------- .nv.global.init           --------------------------
	.section	.nv.global.init,"aw",@progbits
.nv.global.init:
	.type		$str$1,@object
	.size		$str$1,($str - $str$1)
$str$1:
        /*0000*/ 	.byte	0x0a, 0x00, 0x00
	.type		$str,@object
	.size		$str,(.L_0 - $str)
$str:
        /*0003*/ 	.byte	0x25, 0x66, 0x20, 0x00
.L_0:


//--------------------- .nv.shared.reserved.0     --------------------------
	.section	.nv.shared.reserved.0,"aw",@nobits
	.weak		__nv_reservedSMEM_offset_0_alias
	.size		__nv_reservedSMEM_offset_0_alias, 0, 64
	.other		__nv_reservedSMEM_offset_0_alias,@"STO_CUDA_RESERVED_SHARED STV_DEFAULT"
__nv_reservedSMEM_offset_0_alias:
	.zero		0
	.zero		64


//--------------------- .nv.constant0._Z27charbonier_diffusion_kernelPfmS_mfS_mmmj --------------------------
	.section	.nv.constant0._Z27charbonier_diffusion_kernelPfmS_mfS_mmmj,"a",@progbits
	.sectionflags	@""
	.align	4
.nv.constant0._Z27charbonier_diffusion_kernelPfmS_mfS_mmmj:
	.zero		972


//--------------------- .nv.constant0._Z25weickert_diffusion_kernelPfmS_mfS_mmmj --------------------------
	.section	.nv.constant0._Z25weickert_diffusion_kernelPfmS_mfS_mmmj,"a",@progbits
	.sectionflags	@""
	.align	4
.nv.constant0._Z25weickert_diffusion_kernelPfmS_mfS_mmmj:
	.zero		972


//--------------------- .nv.constant0._Z32perona_malik_g2_diffusion_kernelPfmS_mfS_mmmj --------------------------
	.section	.nv.constant0._Z32perona_malik_g2_diffusion_kernelPfmS_mfS_mmmj,"a",@progbits
	.sectionflags	@""
	.align	4
.nv.constant0._Z32perona_malik_g2_diffusion_kernelPfmS_mfS_mmmj:
	.zero		972


//--------------------- .nv.constant0._Z32perona_malik_g1_diffusion_kernelPfmS_mfS_mmmj --------------------------
	.section	.nv.constant0._Z32perona_malik_g1_diffusion_kernelPfmS_mfS_mmmj,"a",@progbits
	.sectionflags	@""
	.align	4
.nv.constant0._Z32perona_malik_g1_diffusion_kernelPfmS_mfS_mmmj:
	.zero		972


//--------------------- .nv.constant0._Z22linear_sampling_kernelPfS_mmmmmmj --------------------------
	.section	.nv.constant0._Z22linear_sampling_kernelPfS_mmmmmmj,"a",@progbits
	.sectionflags	@""
	.align	4
.nv.constant0._Z22linear_sampling_kernelPfS_mmmmmmj:
	.zero		964


//--------------------- .nv.constant0._Z27preprocess_histogram_kernelPfmmifj --------------------------
	.section	.nv.constant0._Z27preprocess_histogram_kernelPfmmifj,"a",@progbits
	.sectionflags	@""
	.align	4
.nv.constant0._Z27preprocess_histogram_kernelPfmmifj:
	.zero		932


//--------------------- .nv.constant0._Z24compute_gradients_kernelPfS_S_mmmj --------------------------
	.section	.nv.constant0._Z24compute_gradients_kernelPfS_S_mmmj,"a",@progbits
	.sectionflags	@""
	.align	4
.nv.constant0._Z24compute_gradients_kernelPfS_S_mmmj:
	.zero		948


//--------------------- .nv.constant0._Z21print_elements_kernelPhi --------------------------
	.section	.nv.constant0._Z21print_elements_kernelPhi,"a",@progbits
	.sectionflags	@""
	.align	4
.nv.constant0._Z21print_elements_kernelPhi:
	.zero		908


//--------------------- SYMBOLS --------------------------

	.type		.nv.reservedSmem.offset0,@object
	.size		.nv.reservedSmem.offset0,0x4
	.type		vprintf,@function
